// auto-generated by cutlass_sweep.gemm — config: {"arch": "sm_90", "cluster_m": 1, "cluster_n": 1, "dtype": "tf32", "dtype_b": "tf32", "layout": "nt", "stages": 6, "tile_k": 128, "tile_m": 128, "tile_n": 128}
#include "cutlass/cutlass.h"
#include "cutlass/gemm/collective/collective_builder.hpp"
#include "cutlass/gemm/device/gemm_universal_adapter.h"
#include "cutlass/gemm/kernel/gemm_universal.hpp"
#include "cutlass/epilogue/collective/collective_builder.hpp"

using ElemA = cutlass::tfloat32_t;
using ElemB = cutlass::tfloat32_t;
using ElemCD = cutlass::tfloat32_t;
using Acc  = float;
using TileShape    = cute::Shape<cute::_128, cute::_128, cute::_128>;
using ClusterShape = cute::Shape<cute::_1, cute::_1, cute::_1>;

using CollectiveEpilogue = typename cutlass::epilogue::collective::CollectiveBuilder<
    cutlass::arch::Sm90, cutlass::arch::OpClassTensorOp,
    TileShape, ClusterShape,
    cutlass::epilogue::collective::EpilogueTileAuto,
    Acc, Acc,
    ElemCD, cutlass::layout::RowMajor, 128 / cutlass::sizeof_bits<ElemCD>::value,
    ElemCD, cutlass::layout::RowMajor, 128 / cutlass::sizeof_bits<ElemCD>::value,
    cutlass::epilogue::collective::EpilogueScheduleAuto
  >::CollectiveOp;

using CollectiveMainloop = typename cutlass::gemm::collective::CollectiveBuilder<
    cutlass::arch::Sm90, cutlass::arch::OpClassTensorOp,
    ElemA, cutlass::layout::RowMajor, 128 / cutlass::sizeof_bits<ElemA>::value,
    ElemB, cutlass::layout::ColumnMajor, 128 / cutlass::sizeof_bits<ElemB>::value,
    Acc,
    TileShape, ClusterShape,
    cutlass::gemm::collective::StageCount<6>,
    cutlass::gemm::collective::KernelScheduleAuto
  >::CollectiveOp;

using GemmKernel = cutlass::gemm::kernel::GemmUniversal<
    cute::Shape<int,int,int,int>,
    CollectiveMainloop,
    CollectiveEpilogue
>;
using Gemm = cutlass::gemm::device::GemmUniversalAdapter<GemmKernel>;

// Force the device kernel symbol into the cubin without needing a host main.
auto* _anchor = &cutlass::device_kernel<GemmKernel>;


// ===== COMPILED SASS (sm_90a) =====

	.target	sm_90a

	.elftype	@"ET_EXEC"


//--------------------- .note.nv.tkinfo           --------------------------
	.section	.note.nv.tkinfo,"",@"SHT_NOTE"
	.sectionflags	@"SHF_NOTE_NV_TKINFO"
	.tkinfo
        /*0018*/ 	.word	0x00000002
        /*0030*/ 	.string	""
        /*0030*/ 	.string	"ptxas"
        /*0030*/ 	.string	"Cuda compilation tools, release 13.0, V13.0.88"
        /*0030*/ 	.string	"Build cuda_13.0.r13.0/compiler.36424714_0"
        /*0030*/ 	.string	"-arch sm_90a -m 64 "



//--------------------- .note.nv.cuinfo           --------------------------
	.section	.note.nv.cuinfo,"",@"SHT_NOTE"
	.sectionflags	@"SHF_NOTE_NV_CUINFO"
        /*0018*/ 	.short	0x0002
        /*001a*/ 	.short	0x005a
        /*001c*/ 	.short	0x0082
	.zero		2


//--------------------- .nv.info                  --------------------------
	.section	.nv.info,"",@"SHT_CUDA_INFO"
	.align	4


	//----- nvinfo : EIATTR_REGCOUNT
	.align		4
        /*0000*/ 	.byte	0x04, 0x2f
        /*0002*/ 	.short	(.L_15 - .L_14)
	.align		4
.L_14:
        /*0004*/ 	.word	index@(_ZN7cutlass13device_kernelINS_4gemm6kernel13GemmUniversalIN4cute5tupleIJiiiiEEENS1_10collective13CollectiveMmaINS1_34MainloopSm90TmaGmmaWarpSpecializedILi6ENS5_IJNS4_1CILi1EEESB_SB_EEENS1_35KernelTmaWarpSpecializedCooperativeEEENS5_IJNSA_ILi128EEESF_SF_EEENS_10tfloat32_tENS5_IJlSB_lEEESH_SI_NS4_8TiledMMAINS4_8MMA_AtomIJNS4_4SM904GMMA30MMA_64x128x8_F32TF32TF32_SS_TNILNSM_7ScaleInE1ELSO_1EEEEEENS4_6LayoutINS5_IJNSA_ILi2EEESB_SB_EEENS5_IJSB_NSA_ILi0EEESU_EEEEENS5_IJNS4_10UnderscoreESX_SX_EEEEENS4_13SM90_TMA_LOADENS4_14ComposedLayoutINS4_7SwizzleILi3ELi4ELi3EEENS4_18smem_ptr_flag_bitsILi32EEENSR_INS5_IJNSA_ILi8EEENSA_ILi32EEEEEENS5_IJS17_SB_EEEEEEEvNS4_8identityES10_S1B_vS1C_EENS_8epilogue10collective6detail29Sm90TmaWarpSpecializedAdapterINS1F_15DefaultEpilogueISH_SI_SI_NS1E_6thread17LinearCombinationISH_Li1EffLNS1J_9ScaleType4KindE0ELNS_15FloatRoundStyleE2ESH_EENS1_15EpilogueDefaultEEEEEvvEEEEvNT_6ParamsE)
        /*0008*/ 	.word	0x000000a8


	//----- nvinfo : EIATTR_FRAME_SIZE
	.align		4
.L_15:
        /*000c*/ 	.byte	0x04, 0x11
        /*000e*/ 	.short	(.L_17 - .L_16)
	.align		4
.L_16:
        /*0010*/ 	.word	index@(_ZN7cutlass13device_kernelINS_4gemm6kernel13GemmUniversalIN4cute5tupleIJiiiiEEENS1_10collective13CollectiveMmaINS1_34MainloopSm90TmaGmmaWarpSpecializedILi6ENS5_IJNS4_1CILi1EEESB_SB_EEENS1_35KernelTmaWarpSpecializedCooperativeEEENS5_IJNSA_ILi128EEESF_SF_EEENS_10tfloat32_tENS5_IJlSB_lEEESH_SI_NS4_8TiledMMAINS4_8MMA_AtomIJNS4_4SM904GMMA30MMA_64x128x8_F32TF32TF32_SS_TNILNSM_7ScaleInE1ELSO_1EEEEEENS4_6LayoutINS5_IJNSA_ILi2EEESB_SB_EEENS5_IJSB_NSA_ILi0EEESU_EEEEENS5_IJNS4_10UnderscoreESX_SX_EEEEENS4_13SM90_TMA_LOADENS4_14ComposedLayoutINS4_7SwizzleILi3ELi4ELi3EEENS4_18smem_ptr_flag_bitsILi32EEENSR_INS5_IJNSA_ILi8EEENSA_ILi32EEEEEENS5_IJS17_SB_EEEEEEEvNS4_8identityES10_S1B_vS1C_EENS_8epilogue10collective6detail29Sm90TmaWarpSpecializedAdapterINS1F_15DefaultEpilogueISH_SI_SI_NS1E_6thread17LinearCombinationISH_Li1EffLNS1J_9ScaleType4KindE0ELNS_15FloatRoundStyleE2ESH_EENS1_15EpilogueDefaultEEEEEvvEEEEvNT_6ParamsE)
        /*0014*/ 	.word	0x00000000


	//----- nvinfo : EIATTR_MIN_STACK_SIZE
	.align		4
.L_17:
        /*0018*/ 	.byte	0x04, 0x12
        /*001a*/ 	.short	(.L_19 - .L_18)
	.align		4
.L_18:
        /*001c*/ 	.word	index@(_ZN7cutlass13device_kernelINS_4gemm6kernel13GemmUniversalIN4cute5tupleIJiiiiEEENS1_10collective13CollectiveMmaINS1_34MainloopSm90TmaGmmaWarpSpecializedILi6ENS5_IJNS4_1CILi1EEESB_SB_EEENS1_35KernelTmaWarpSpecializedCooperativeEEENS5_IJNSA_ILi128EEESF_SF_EEENS_10tfloat32_tENS5_IJlSB_lEEESH_SI_NS4_8TiledMMAINS4_8MMA_AtomIJNS4_4SM904GMMA30MMA_64x128x8_F32TF32TF32_SS_TNILNSM_7ScaleInE1ELSO_1EEEEEENS4_6LayoutINS5_IJNSA_ILi2EEESB_SB_EEENS5_IJSB_NSA_ILi0EEESU_EEEEENS5_IJNS4_10UnderscoreESX_SX_EEEEENS4_13SM90_TMA_LOADENS4_14ComposedLayoutINS4_7SwizzleILi3ELi4ELi3EEENS4_18smem_ptr_flag_bitsILi32EEENSR_INS5_IJNSA_ILi8EEENSA_ILi32EEEEEENS5_IJS17_SB_EEEEEEEvNS4_8identityES10_S1B_vS1C_EENS_8epilogue10collective6detail29Sm90TmaWarpSpecializedAdapterINS1F_15DefaultEpilogueISH_SI_SI_NS1E_6thread17LinearCombinationISH_Li1EffLNS1J_9ScaleType4KindE0ELNS_15FloatRoundStyleE2ESH_EENS1_15EpilogueDefaultEEEEEvvEEEEvNT_6ParamsE)
        /*0020*/ 	.word	0x00000000
.L_19:


//--------------------- .nv.compat                --------------------------
	.section	.nv.compat,"",@"SHT_CUDA_COMPAT_INFO"
	.align	4
        /*0000*/ 	.byte	0x02, 0x09, 0x01, 0x00, 0x02, 0x02, 0x04, 0x00, 0x02, 0x05, 0x05, 0x00, 0x03, 0x07, 0x01, 0x01
        /*0010*/ 	.byte	0x02, 0x03, 0x01, 0x00, 0x02, 0x06, 0x01, 0x00, 0x04, 0x0b, 0x08, 0x00, 0x00, 0x00, 0x00, 0x00
        /*0020*/ 	.byte	0x00, 0x00, 0x00, 0x00


//--------------------- .nv.info._ZN7cutlass13device_kernelINS_4gemm6kernel13GemmUniversalIN4cute5tupleIJiiiiEEENS1_10collective13CollectiveMmaINS1_34MainloopSm90TmaGmmaWarpSpecializedILi6ENS5_IJNS4_1CILi1EEESB_SB_EEENS1_35KernelTmaWarpSpecializedCooperativeEEENS5_IJNSA_ILi128EEESF_SF_EEENS_10tfloat32_tENS5_IJlSB_lEEESH_SI_NS4_8TiledMMAINS4_8MMA_AtomIJNS4_4SM904GMMA30MMA_64x128x8_F32TF32TF32_SS_TNILNSM_7ScaleInE1ELSO_1EEEEEENS4_6LayoutINS5_IJNSA_ILi2EEESB_SB_EEENS5_IJSB_NSA_ILi0EEESU_EEEEENS5_IJNS4_10UnderscoreESX_SX_EEEEENS4_13SM90_TMA_LOADENS4_14ComposedLayoutINS4_7SwizzleILi3ELi4ELi3EEENS4_18smem_ptr_flag_bitsILi32EEENSR_INS5_IJNSA_ILi8EEENSA_ILi32EEEEEENS5_IJS17_SB_EEEEEEEvNS4_8identityES10_S1B_vS1C_EENS_8epilogue10collective6detail29Sm90TmaWarpSpecializedAdapterINS1F_15DefaultEpilogueISH_SI_SI_NS1E_6thread17LinearCombinationISH_Li1EffLNS1J_9ScaleType4KindE0ELNS_15FloatRoundStyleE2ESH_EENS1_15EpilogueDefaultEEEEEvvEEEEvNT_6ParamsE --------------------------
	.section	.nv.info._ZN7cutlass13device_kernelINS_4gemm6kernel13GemmUniversalIN4cute5tupleIJiiiiEEENS1_10collective13CollectiveMmaINS1_34MainloopSm90TmaGmmaWarpSpecializedILi6ENS5_IJNS4_1CILi1EEESB_SB_EEENS1_35KernelTmaWarpSpecializedCooperativeEEENS5_IJNSA_ILi128EEESF_SF_EEENS_10tfloat32_tENS5_IJlSB_lEEESH_SI_NS4_8TiledMMAINS4_8MMA_AtomIJNS4_4SM904GMMA30MMA_64x128x8_F32TF32TF32_SS_TNILNSM_7ScaleInE1ELSO_1EEEEEENS4_6LayoutINS5_IJNSA_ILi2EEESB_SB_EEENS5_IJSB_NSA_ILi0EEESU_EEEEENS5_IJNS4_10UnderscoreESX_SX_EEEEENS4_13SM90_TMA_LOADENS4_14ComposedLayoutINS4_7SwizzleILi3ELi4ELi3EEENS4_18smem_ptr_flag_bitsILi32EEENSR_INS5_IJNSA_ILi8EEENSA_ILi32EEEEEENS5_IJS17_SB_EEEEEEEvNS4_8identityES10_S1B_vS1C_EENS_8epilogue10collective6detail29Sm90TmaWarpSpecializedAdapterINS1F_15DefaultEpilogueISH_SI_SI_NS1E_6thread17LinearCombinationISH_Li1EffLNS1J_9ScaleType4KindE0ELNS_15FloatRoundStyleE2ESH_EENS1_15EpilogueDefaultEEEEEvvEEEEvNT_6ParamsE,"",@"SHT_CUDA_INFO"
	.sectionflags	@""
	.align	4


	//----- nvinfo : EIATTR_CUDA_API_VERSION
	.align		4
        /*0000*/ 	.byte	0x04, 0x37
        /*0002*/ 	.short	(.L_21 - .L_20)
.L_20:
        /*0004*/ 	.word	0x00000082


	//----- nvinfo : EIATTR_KPARAM_INFO
	.align		4
.L_21:
        /*0008*/ 	.byte	0x04, 0x17
        /*000a*/ 	.short	(.L_23 - .L_22)
.L_22:
        /*000c*/ 	.word	0x00000000
        /*0010*/ 	.short	0x0000
        /*0012*/ 	.short	0x0070
        /*0014*/ 	.byte	0x00, 0xf0, 0x01, 0x10


	//----- nvinfo : EIATTR_SPARSE_MMA_MASK
	.align		4
.L_23:
        /*0018*/ 	.byte	0x03, 0x50
        /*001a*/ 	.short	0x0000


	//----- nvinfo : EIATTR_MAXREG_COUNT
	.align		4
        /*001c*/ 	.byte	0x03, 0x1b
        /*001e*/ 	.short	0x00a8


	//----- nvinfo : EIATTR_NUM_BARRIERS
	.align		4
        /*0020*/ 	.byte	0x02, 0x4c
        /*0022*/ 	.byte	0x01
	.zero		1


	//----- nvinfo : EIATTR_EXTERNS
	.align		4
        /*0024*/ 	.byte	0x04, 0x0f
        /*0026*/ 	.short	(.L_25 - .L_24)


	//   ....[0]....
	.align		4
.L_24:
        /*0028*/ 	.word	index@(__assertfail)


	//----- nvinfo : EIATTR_MERCURY_ISA_VERSION
	.align		4
.L_25:
        /*002c*/ 	.byte	0x03, 0x5f
        /*002e*/ 	.short	0x0101


	//----- nvinfo : EIATTR_INT_WARP_WIDE_INSTR_OFFSETS
	.align		4
        /*0030*/ 	.byte	0x04, 0x31
        /*0032*/ 	.short	(.L_27 - .L_26)


	//   ....[0]....
.L_26:
        /*0034*/ 	.word	0x00000430


	//   ....[1]....
        /*0038*/ 	.word	0x00000440


	//   ....[2]....
        /*003c*/ 	.word	0x00000500


	//----- nvinfo : EIATTR_COOP_GROUP_MASK_REGIDS
	.align		4
.L_27:
        /*0040*/ 	.byte	0x04, 0x29
        /*0042*/ 	.short	(.L_29 - .L_28)


	//   ....[0]....
.L_28:
        /*0044*/ 	.word	0xffffffff


	//   ....[1]....
        /*0048*/ 	.word	0xffffffff


	//   ....[2]....
        /*004c*/ 	.word	0xffffffff


	//   ....[3]....
        /*0050*/ 	.word	0xffffffff


	//   ....[4]....
        /*0054*/ 	.word	0xffffffff


	//----- nvinfo : EIATTR_COOP_GROUP_INSTR_OFFSETS
	.align		4
.L_29:
        /*0058*/ 	.byte	0x04, 0x28
        /*005a*/ 	.short	(.L_31 - .L_30)


	//   ....[0]....
.L_30:
        /*005c*/ 	.word	0x00000060


	//   ....[1]....
        /*0060*/ 	.word	0x00000070


	//   ....[2]....
        /*0064*/ 	.word	0x00000130


	//   ....[3]....
        /*0068*/ 	.word	0x00000300


	//   ....[4]....
        /*006c*/ 	.word	0x00001200


	//----- nvinfo : EIATTR_REG_RECONFIG
	.align		4
.L_31:
        /*0070*/ 	.byte	0x01, 0x54
	.zero		2


	//----- nvinfo : EIATTR_SYSCALL_OFFSETS
	.align		4
        /*0074*/ 	.byte	0x04, 0x46
        /*0076*/ 	.short	(.L_33 - .L_32)


	//   ....[0]....
.L_32:
        /*0078*/ 	.word	0x000013f0


	//----- nvinfo : EIATTR_MBARRIER_INSTR_OFFSETS
	.align		4
.L_33:
        /*007c*/ 	.byte	0x04, 0x39
        /*007e*/ 	.short	(.L_35 - .L_34)


	//   ....[0]....
.L_34:
        /*0080*/ 	.word	0x00000230
        /*0084*/ 	.word	0x000000ff
        /*0088*/ 	.word	0x00000000
        /*008c*/ 	.short	0x0100
        /*008e*/ 	.byte	0x08
	.zero		1


	//   ....[1]....
        /*0090*/ 	.word	0x00000240
        /*0094*/ 	.word	0x000000ff
        /*0098*/ 	.word	0x00000030
        /*009c*/ 	.short	0x0100
        /*009e*/ 	.byte	0x08
	.zero		1


	//   ....[2]....
        /*00a0*/ 	.word	0x00000250
        /*00a4*/ 	.word	0x000000ff
        /*00a8*/ 	.word	0x00000008
        /*00ac*/ 	.short	0x0100
        /*00ae*/ 	.byte	0x08
	.zero		1


	//   ....[3]....
        /*00b0*/ 	.word	0x00000260
        /*00b4*/ 	.word	0x000000ff
        /*00b8*/ 	.word	0x00000038
        /*00bc*/ 	.short	0x0100
        /*00be*/ 	.byte	0x08
	.zero		1


	//   ....[4]....
        /*00c0*/ 	.word	0x00000270
        /*00c4*/ 	.word	0x000000ff
        /*00c8*/ 	.word	0x00000010
        /*00cc*/ 	.short	0x0100
        /*00ce*/ 	.byte	0x08
	.zero		1


	//   ....[5]....
        /*00d0*/ 	.word	0x00000280
        /*00d4*/ 	.word	0x000000ff
        /*00d8*/ 	.word	0x00000040
        /*00dc*/ 	.short	0x0100
        /*00de*/ 	.byte	0x08
	.zero		1


	//   ....[6]....
        /*00e0*/ 	.word	0x00000290
        /*00e4*/ 	.word	0x000000ff
        /*00e8*/ 	.word	0x00000018
        /*00ec*/ 	.short	0x0100
        /*00ee*/ 	.byte	0x08
	.zero		1


	//   ....[7]....
        /*00f0*/ 	.word	0x000002a0
        /*00f4*/ 	.word	0x000000ff
        /*00f8*/ 	.word	0x00000048
        /*00fc*/ 	.short	0x0100
        /*00fe*/ 	.byte	0x08
	.zero		1


	//   ....[8]....
        /*0100*/ 	.word	0x000002b0
        /*0104*/ 	.word	0x000000ff
        /*0108*/ 	.word	0x00000020
        /*010c*/ 	.short	0x0100
        /*010e*/ 	.byte	0x08
	.zero		1


	//   ....[9]....
        /*0110*/ 	.word	0x000002c0
        /*0114*/ 	.word	0x000000ff
        /*0118*/ 	.word	0x00000050
        /*011c*/ 	.short	0x0100
        /*011e*/ 	.byte	0x08
	.zero		1


	//   ....[10]....
        /*0120*/ 	.word	0x000002d0
        /*0124*/ 	.word	0x000000ff
        /*0128*/ 	.word	0x00000028
        /*012c*/ 	.short	0x0100
        /*012e*/ 	.byte	0x08
	.zero		1


	//   ....[11]....
        /*0130*/ 	.word	0x000002e0
        /*0134*/ 	.word	0x000000ff
        /*0138*/ 	.word	0x00000058
        /*013c*/ 	.short	0x0100
        /*013e*/ 	.byte	0x08
	.zero		1


	//   ....[12]....
        /*0140*/ 	.word	0x00000580
        /*0144*/ 	.word	0x000000ff
        /*0148*/ 	.word	0x00000070
        /*014c*/ 	.short	0x0100
        /*014e*/ 	.byte	0x08
	.zero		1


	//   ....[13]....
        /*0150*/ 	.word	0x00000600
        /*0154*/ 	.word	0x000000ff
        /*0158*/ 	.word	0x00000078
        /*015c*/ 	.short	0x0100
        /*015e*/ 	.byte	0x08
	.zero		1


	//   ....[14]....
        /*0160*/ 	.word	0x00001470
        /*0164*/ 	.word	0x00000003
        /*0168*/ 	.word	0x00000000
        /*016c*/ 	.short	0x010a
        /*016e*/ 	.byte	0x3f
	.zero		1


	//   ....[15]....
        /*0170*/ 	.word	0x000014d0
        /*0174*/ 	.word	0x00000003
        /*0178*/ 	.word	0x00000000
        /*017c*/ 	.short	0x010a
        /*017e*/ 	.byte	0x3f
	.zero		1


	//   ....[16]....
        /*0180*/ 	.word	0x00001d80
        /*0184*/ 	.word	0x000000ff
        /*0188*/ 	.word	0x00000000
        /*018c*/ 	.short	0x010a
        /*018e*/ 	.byte	0x04
	.zero		1


	//   ....[17]....
        /*0190*/ 	.word	0x00001dc0
        /*0194*/ 	.word	0x000000ff
        /*0198*/ 	.word	0x00000000
        /*019c*/ 	.short	0x010a
        /*019e*/ 	.byte	0x04
	.zero		1


	//   ....[18]....
        /*01a0*/ 	.word	0x00002560
        /*01a4*/ 	.word	0x000000ff
        /*01a8*/ 	.word	0x00000000
        /*01ac*/ 	.short	0x0101
        /*01ae*/ 	.byte	0x0a
	.zero		1


	//   ....[19]....
        /*01b0*/ 	.word	0x00002740
        /*01b4*/ 	.word	0x000000ff
        /*01b8*/ 	.word	0x00000000
        /*01bc*/ 	.short	0x0101
        /*01be*/ 	.byte	0x06
	.zero		1


	//   ....[20]....
        /*01c0*/ 	.word	0x000078d0
        /*01c4*/ 	.word	0x0000000e
        /*01c8*/ 	.word	0x00000030
        /*01cc*/ 	.short	0x010a
        /*01ce*/ 	.byte	0x3f
	.zero		1


	//   ....[21]....
        /*01d0*/ 	.word	0x00007e60
        /*01d4*/ 	.word	0x00000006
        /*01d8*/ 	.word	0x00000078
        /*01dc*/ 	.short	0x0101
        /*01de*/ 	.byte	0x3f
	.zero		1


	//   ....[22]....
        /*01e0*/ 	.word	0x00008580
        /*01e4*/ 	.word	0x00000007
        /*01e8*/ 	.word	0x00000000
        /*01ec*/ 	.short	0x010a
        /*01ee*/ 	.byte	0x3f
	.zero		1


	//   ....[23]....
        /*01f0*/ 	.word	0x00008600
        /*01f4*/ 	.word	0x00000009
        /*01f8*/ 	.word	0x00000000
        /*01fc*/ 	.short	0x010a
        /*01fe*/ 	.byte	0x3f
	.zero		1


	//   ....[24]....
        /*0200*/ 	.word	0x00008690
        /*0204*/ 	.word	0x00000006
        /*0208*/ 	.word	0x00000000
        /*020c*/ 	.short	0x010a
        /*020e*/ 	.byte	0x3f
	.zero		1


	//   ....[25]....
        /*0210*/ 	.word	0x00008720
        /*0214*/ 	.word	0x00000009
        /*0218*/ 	.word	0x00000000
        /*021c*/ 	.short	0x010a
        /*021e*/ 	.byte	0x3f
	.zero		1


	//   ....[26]....
        /*0220*/ 	.word	0x000087b0
        /*0224*/ 	.word	0x00000006
        /*0228*/ 	.word	0x00000000
        /*022c*/ 	.short	0x010a
        /*022e*/ 	.byte	0x3f
	.zero		1


	//   ....[27]....
        /*0230*/ 	.word	0x00008840
        /*0234*/ 	.word	0x00000003
        /*0238*/ 	.word	0x00000000
        /*023c*/ 	.short	0x010a
        /*023e*/ 	.byte	0x3f
	.zero		1


	//   ....[28]....
        /*0240*/ 	.word	0x000088a0
        /*0244*/ 	.word	0x00000003
        /*0248*/ 	.word	0x00000000
        /*024c*/ 	.short	0x010a
        /*024e*/ 	.byte	0x3f
	.zero		1


	//   ....[29]....
        /*0250*/ 	.word	0x00008900
        /*0254*/ 	.word	0x00000004
        /*0258*/ 	.word	0x00000000
        /*025c*/ 	.short	0x010a
        /*025e*/ 	.byte	0x3f
	.zero		1


	//   ....[30]....
        /*0260*/ 	.word	0x000089d0
        /*0264*/ 	.word	0x0000000e
        /*0268*/ 	.word	0x00000030
        /*026c*/ 	.short	0x010a
        /*026e*/ 	.byte	0x3f
	.zero		1


	//   ....[31]....
        /*0270*/ 	.word	0x00008aa0
        /*0274*/ 	.word	0x00000007
        /*0278*/ 	.word	0x00000000
        /*027c*/ 	.short	0x010a
        /*027e*/ 	.byte	0x3f
	.zero		1


	//   ....[32]....
        /*0280*/ 	.word	0x00008af0
        /*0284*/ 	.word	0x00000009
        /*0288*/ 	.word	0x00000000
        /*028c*/ 	.short	0x010a
        /*028e*/ 	.byte	0x3f
	.zero		1


	//   ....[33]....
        /*0290*/ 	.word	0x00008b40
        /*0294*/ 	.word	0x00000006
        /*0298*/ 	.word	0x00000000
        /*029c*/ 	.short	0x010a
        /*029e*/ 	.byte	0x3f
	.zero		1


	//   ....[34]....
        /*02a0*/ 	.word	0x00008b90
        /*02a4*/ 	.word	0x00000009
        /*02a8*/ 	.word	0x00000000
        /*02ac*/ 	.short	0x010a
        /*02ae*/ 	.byte	0x3f
	.zero		1


	//   ....[35]....
        /*02b0*/ 	.word	0x00008be0
        /*02b4*/ 	.word	0x00000006
        /*02b8*/ 	.word	0x00000000
        /*02bc*/ 	.short	0x010a
        /*02be*/ 	.byte	0x3f
	.zero		1


	//----- nvinfo : EIATTR_NUM_MBARRIERS
	.align		4
.L_35:
        /*02c0*/ 	.byte	0x03, 0x38
        /*02c2*/ 	.short	0x000e


	//----- nvinfo : EIATTR_EXIT_INSTR_OFFSETS
	.align		4
        /*02c4*/ 	.byte	0x04, 0x1c
        /*02c6*/ 	.short	(.L_37 - .L_36)


	//   ....[0]....
.L_36:
        /*02c8*/ 	.word	0x000006a0


	//   ....[1]....
        /*02cc*/ 	.word	0x00000f60


	//   ....[2]....
        /*02d0*/ 	.word	0x00006fb0


	//   ....[3]....
        /*02d4*/ 	.word	0x000075e0


	//   ....[4]....
        /*02d8*/ 	.word	0x00008890


	//----- nvinfo : EIATTR_MAX_THREADS
	.align		4
.L_37:
        /*02dc*/ 	.byte	0x04, 0x05
        /*02de*/ 	.short	(.L_39 - .L_38)
.L_38:
        /*02e0*/ 	.word	0x00000180
        /*02e4*/ 	.word	0x00000001
        /*02e8*/ 	.word	0x00000001


	//----- nvinfo : EIATTR_CRS_STACK_SIZE
	.align		4
.L_39:
        /*02ec*/ 	.byte	0x04, 0x1e
        /*02ee*/ 	.short	(.L_41 - .L_40)
.L_40:
        /*02f0*/ 	.word	0x00000000


	//----- nvinfo : EIATTR_CBANK_PARAM_SIZE
	.align		4
.L_41:
        /*02f4*/ 	.byte	0x03, 0x19
        /*02f6*/ 	.short	0x0470


	//----- nvinfo : EIATTR_PARAM_CBANK
	.align		4
        /*02f8*/ 	.byte	0x04, 0x0a
        /*02fa*/ 	.short	(.L_43 - .L_42)
	.align		4
.L_42:
        /*02fc*/ 	.word	index@(.nv.constant0._ZN7cutlass13device_kernelINS_4gemm6kernel13GemmUniversalIN4cute5tupleIJiiiiEEENS1_10collective13CollectiveMmaINS1_34MainloopSm90TmaGmmaWarpSpecializedILi6ENS5_IJNS4_1CILi1EEESB_SB_EEENS1_35KernelTmaWarpSpecializedCooperativeEEENS5_IJNSA_ILi128EEESF_SF_EEENS_10tfloat32_tENS5_IJlSB_lEEESH_SI_NS4_8TiledMMAINS4_8MMA_AtomIJNS4_4SM904GMMA30MMA_64x128x8_F32TF32TF32_SS_TNILNSM_7ScaleInE1ELSO_1EEEEEENS4_6LayoutINS5_IJNSA_ILi2EEESB_SB_EEENS5_IJSB_NSA_ILi0EEESU_EEEEENS5_IJNS4_10UnderscoreESX_SX_EEEEENS4_13SM90_TMA_LOADENS4_14ComposedLayoutINS4_7SwizzleILi3ELi4ELi3EEENS4_18smem_ptr_flag_bitsILi32EEENSR_INS5_IJNSA_ILi8EEENSA_ILi32EEEEEENS5_IJS17_SB_EEEEEEEvNS4_8identityES10_S1B_vS1C_EENS_8epilogue10collective6detail29Sm90TmaWarpSpecializedAdapterINS1F_15DefaultEpilogueISH_SI_SI_NS1E_6thread17LinearCombinationISH_Li1EffLNS1J_9ScaleType4KindE0ELNS_15FloatRoundStyleE2ESH_EENS1_15EpilogueDefaultEEEEEvvEEEEvNT_6ParamsE)
        /*0300*/ 	.short	0x0210
        /*0302*/ 	.short	0x0470


	//----- nvinfo : EIATTR_SW_WAR
	.align		4
.L_43:
        /*0304*/ 	.byte	0x04, 0x36
        /*0306*/ 	.short	(.L_45 - .L_44)
.L_44:
        /*0308*/ 	.word	0x00000008
.L_45:


//--------------------- .nv.callgraph             --------------------------
	.section	.nv.callgraph,"",@"SHT_CUDA_CALLGRAPH"
	.align	4
	.sectionentsize	8
	.align		4
        /*0000*/ 	.word	0x00000000
	.align		4
        /*0004*/ 	.word	0xffffffff
	.align		4
        /*0008*/ 	.word	index@(_ZN7cutlass13device_kernelINS_4gemm6kernel13GemmUniversalIN4cute5tupleIJiiiiEEENS1_10collective13CollectiveMmaINS1_34MainloopSm90TmaGmmaWarpSpecializedILi6ENS5_IJNS4_1CILi1EEESB_SB_EEENS1_35KernelTmaWarpSpecializedCooperativeEEENS5_IJNSA_ILi128EEESF_SF_EEENS_10tfloat32_tENS5_IJlSB_lEEESH_SI_NS4_8TiledMMAINS4_8MMA_AtomIJNS4_4SM904GMMA30MMA_64x128x8_F32TF32TF32_SS_TNILNSM_7ScaleInE1ELSO_1EEEEEENS4_6LayoutINS5_IJNSA_ILi2EEESB_SB_EEENS5_IJSB_NSA_ILi0EEESU_EEEEENS5_IJNS4_10UnderscoreESX_SX_EEEEENS4_13SM90_TMA_LOADENS4_14ComposedLayoutINS4_7SwizzleILi3ELi4ELi3EEENS4_18smem_ptr_flag_bitsILi32EEENSR_INS5_IJNSA_ILi8EEENSA_ILi32EEEEEENS5_IJS17_SB_EEEEEEEvNS4_8identityES10_S1B_vS1C_EENS_8epilogue10collective6detail29Sm90TmaWarpSpecializedAdapterINS1F_15DefaultEpilogueISH_SI_SI_NS1E_6thread17LinearCombinationISH_Li1EffLNS1J_9ScaleType4KindE0ELNS_15FloatRoundStyleE2ESH_EENS1_15EpilogueDefaultEEEEEvvEEEEvNT_6ParamsE)
	.align		4
        /*000c*/ 	.word	index@(__assertfail)
	.align		4
        /*0010*/ 	.word	0x00000000
	.align		4
        /*0014*/ 	.word	0xfffffffe
	.align		4
        /*0018*/ 	.word	0x00000000
	.align		4
        /*001c*/ 	.word	0xfffffffd
	.align		4
        /*0020*/ 	.word	0x00000000
	.align		4
        /*0024*/ 	.word	0xfffffffc


//--------------------- .nv.constant4             --------------------------
	.section	.nv.constant4,"a",@progbits
	.align	8
	.align		8
.nv.constant4:
        /*0000*/ 	.dword	__assertfail
	.align		8
        /*0008*/ 	.dword	__unnamed_1
	.align		8
        /*0010*/ 	.dword	_ZN40_INTERNAL_21b9d3f3_4_k_cu_bb36dd30_167854cuda3std3__45__cpo5beginE
	.align		8
        /*0018*/ 	.dword	_ZN40_INTERNAL_21b9d3f3_4_k_cu_bb36dd30_167854cuda3std3__45__cpo3endE
	.align		8
        /*0020*/ 	.dword	_ZN40_INTERNAL_21b9d3f3_4_k_cu_bb36dd30_167854cuda3std3__45__cpo6cbeginE
	.align		8
        /*0028*/ 	.dword	_ZN40_INTERNAL_21b9d3f3_4_k_cu_bb36dd30_167854cuda3std3__45__cpo4cendE
	.align		8
        /*0030*/ 	.dword	_ZN40_INTERNAL_21b9d3f3_4_k_cu_bb36dd30_167854cuda3std3__442_GLOBAL__N__21b9d3f3_4_k_cu_bb36dd30_167856ignoreE
	.align		8
        /*0038*/ 	.dword	_ZN40_INTERNAL_21b9d3f3_4_k_cu_bb36dd30_167854cuda3std3__419piecewise_constructE
	.align		8
        /*0040*/ 	.dword	_ZN40_INTERNAL_21b9d3f3_4_k_cu_bb36dd30_167854cuda3std3__48in_placeE
	.align		8
        /*0048*/ 	.dword	_ZN40_INTERNAL_21b9d3f3_4_k_cu_bb36dd30_167854cuda3std6ranges3__45__cpo4swapE
	.align		8
        /*0050*/ 	.dword	_ZN40_INTERNAL_21b9d3f3_4_k_cu_bb36dd30_167854cuda3std6ranges3__45__cpo9iter_moveE
	.align		8
        /*0058*/ 	.dword	_ZN40_INTERNAL_21b9d3f3_4_k_cu_bb36dd30_167854cute7productE
	.align		8
        /*0060*/ 	.dword	_ZN40_INTERNAL_21b9d3f3_4_k_cu_bb36dd30_167854cute1_E
	.align		8
        /*0068*/ 	.dword	$str$22
	.align		8
        /*0070*/ 	.dword	$str$23


//--------------------- .text._ZN7cutlass13device_kernelINS_4gemm6kernel13GemmUniversalIN4cute5tupleIJiiiiEEENS1_10collective13CollectiveMmaINS1_34MainloopSm90TmaGmmaWarpSpecializedILi6ENS5_IJNS4_1CILi1EEESB_SB_EEENS1_35KernelTmaWarpSpecializedCooperativeEEENS5_IJNSA_ILi128EEESF_SF_EEENS_10tfloat32_tENS5_IJlSB_lEEESH_SI_NS4_8TiledMMAINS4_8MMA_AtomIJNS4_4SM904GMMA30MMA_64x128x8_F32TF32TF32_SS_TNILNSM_7ScaleInE1ELSO_1EEEEEENS4_6LayoutINS5_IJNSA_ILi2EEESB_SB_EEENS5_IJSB_NSA_ILi0EEESU_EEEEENS5_IJNS4_10UnderscoreESX_SX_EEEEENS4_13SM90_TMA_LOADENS4_14ComposedLayoutINS4_7SwizzleILi3ELi4ELi3EEENS4_18smem_ptr_flag_bitsILi32EEENSR_INS5_IJNSA_ILi8EEENSA_ILi32EEEEEENS5_IJS17_SB_EEEEEEEvNS4_8identityES10_S1B_vS1C_EENS_8epilogue10collective6detail29Sm90TmaWarpSpecializedAdapterINS1F_15DefaultEpilogueISH_SI_SI_NS1E_6thread17LinearCombinationISH_Li1EffLNS1J_9ScaleType4KindE0ELNS_15FloatRoundStyleE2ESH_EENS1_15EpilogueDefaultEEEEEvvEEEEvNT_6ParamsE --------------------------
	.section	.text._ZN7cutlass13device_kernelINS_4gemm6kernel13GemmUniversalIN4cute5tupleIJiiiiEEENS1_10collective13CollectiveMmaINS1_34MainloopSm90TmaGmmaWarpSpecializedILi6ENS5_IJNS4_1CILi1EEESB_SB_EEENS1_35KernelTmaWarpSpecializedCooperativeEEENS5_IJNSA_ILi128EEESF_SF_EEENS_10tfloat32_tENS5_IJlSB_lEEESH_SI_NS4_8TiledMMAINS4_8MMA_AtomIJNS4_4SM904GMMA30MMA_64x128x8_F32TF32TF32_SS_TNILNSM_7ScaleInE1ELSO_1EEEEEENS4_6LayoutINS5_IJNSA_ILi2EEESB_SB_EEENS5_IJSB_NSA_ILi0EEESU_EEEEENS5_IJNS4_10UnderscoreESX_SX_EEEEENS4_13SM90_TMA_LOADENS4_14ComposedLayoutINS4_7SwizzleILi3ELi4ELi3EEENS4_18smem_ptr_flag_bitsILi32EEENSR_INS5_IJNSA_ILi8EEENSA_ILi32EEEEEENS5_IJS17_SB_EEEEEEEvNS4_8identityES10_S1B_vS1C_EENS_8epilogue10collective6detail29Sm90TmaWarpSpecializedAdapterINS1F_15DefaultEpilogueISH_SI_SI_NS1E_6thread17LinearCombinationISH_Li1EffLNS1J_9ScaleType4KindE0ELNS_15FloatRoundStyleE2ESH_EENS1_15EpilogueDefaultEEEEEvvEEEEvNT_6ParamsE,"ax",@progbits
	.align	128
.text._ZN7cutlass13device_kernelINS_4gemm6kernel13GemmUniversalIN4cute5tupleIJiiiiEEENS1_10collective13CollectiveMmaINS1_34MainloopSm90TmaGmmaWarpSpecializedILi6ENS5_IJNS4_1CILi1EEESB_SB_EEENS1_35KernelTmaWarpSpecializedCooperativeEEENS5_IJNSA_ILi128EEESF_SF_EEENS_10tfloat32_tENS5_IJlSB_lEEESH_SI_NS4_8TiledMMAINS4_8MMA_AtomIJNS4_4SM904GMMA30MMA_64x128x8_F32TF32TF32_SS_TNILNSM_7ScaleInE1ELSO_1EEEEEENS4_6LayoutINS5_IJNSA_ILi2EEESB_SB_EEENS5_IJSB_NSA_ILi0EEESU_EEEEENS5_IJNS4_10UnderscoreESX_SX_EEEEENS4_13SM90_TMA_LOADENS4_14ComposedLayoutINS4_7SwizzleILi3ELi4ELi3EEENS4_18smem_ptr_flag_bitsILi32EEENSR_INS5_IJNSA_ILi8EEENSA_ILi32EEEEEENS5_IJS17_SB_EEEEEEEvNS4_8identityES10_S1B_vS1C_EENS_8epilogue10collective6detail29Sm90TmaWarpSpecializedAdapterINS1F_15DefaultEpilogueISH_SI_SI_NS1E_6thread17LinearCombinationISH_Li1EffLNS1J_9ScaleType4KindE0ELNS_15FloatRoundStyleE2ESH_EENS1_15EpilogueDefaultEEEEEvvEEEEvNT_6ParamsE:
        .type           _ZN7cutlass13device_kernelINS_4gemm6kernel13GemmUniversalIN4cute5tupleIJiiiiEEENS1_10collective13CollectiveMmaINS1_34MainloopSm90TmaGmmaWarpSpecializedILi6ENS5_IJNS4_1CILi1EEESB_SB_EEENS1_35KernelTmaWarpSpecializedCooperativeEEENS5_IJNSA_ILi128EEESF_SF_EEENS_10tfloat32_tENS5_IJlSB_lEEESH_SI_NS4_8TiledMMAINS4_8MMA_AtomIJNS4_4SM904GMMA30MMA_64x128x8_F32TF32TF32_SS_TNILNSM_7ScaleInE1ELSO_1EEEEEENS4_6LayoutINS5_IJNSA_ILi2EEESB_SB_EEENS5_IJSB_NSA_ILi0EEESU_EEEEENS5_IJNS4_10UnderscoreESX_SX_EEEEENS4_13SM90_TMA_LOADENS4_14ComposedLayoutINS4_7SwizzleILi3ELi4ELi3EEENS4_18smem_ptr_flag_bitsILi32EEENSR_INS5_IJNSA_ILi8EEENSA_ILi32EEEEEENS5_IJS17_SB_EEEEEEEvNS4_8identityES10_S1B_vS1C_EENS_8epilogue10collective6detail29Sm90TmaWarpSpecializedAdapterINS1F_15DefaultEpilogueISH_SI_SI_NS1E_6thread17LinearCombinationISH_Li1EffLNS1J_9ScaleType4KindE0ELNS_15FloatRoundStyleE2ESH_EENS1_15EpilogueDefaultEEEEEvvEEEEvNT_6ParamsE,@function
        .size           _ZN7cutlass13device_kernelINS_4gemm6kernel13GemmUniversalIN4cute5tupleIJiiiiEEENS1_10collective13CollectiveMmaINS1_34MainloopSm90TmaGmmaWarpSpecializedILi6ENS5_IJNS4_1CILi1EEESB_SB_EEENS1_35KernelTmaWarpSpecializedCooperativeEEENS5_IJNSA_ILi128EEESF_SF_EEENS_10tfloat32_tENS5_IJlSB_lEEESH_SI_NS4_8TiledMMAINS4_8MMA_AtomIJNS4_4SM904GMMA30MMA_64x128x8_F32TF32TF32_SS_TNILNSM_7ScaleInE1ELSO_1EEEEEENS4_6LayoutINS5_IJNSA_ILi2EEESB_SB_EEENS5_IJSB_NSA_ILi0EEESU_EEEEENS5_IJNS4_10UnderscoreESX_SX_EEEEENS4_13SM90_TMA_LOADENS4_14ComposedLayoutINS4_7SwizzleILi3ELi4ELi3EEENS4_18smem_ptr_flag_bitsILi32EEENSR_INS5_IJNSA_ILi8EEENSA_ILi32EEEEEENS5_IJS17_SB_EEEEEEEvNS4_8identityES10_S1B_vS1C_EENS_8epilogue10collective6detail29Sm90TmaWarpSpecializedAdapterINS1F_15DefaultEpilogueISH_SI_SI_NS1E_6thread17LinearCombinationISH_Li1EffLNS1J_9ScaleType4KindE0ELNS_15FloatRoundStyleE2ESH_EENS1_15EpilogueDefaultEEEEEvvEEEEvNT_6ParamsE,(.L_x_198 - _ZN7cutlass13device_kernelINS_4gemm6kernel13GemmUniversalIN4cute5tupleIJiiiiEEENS1_10collective13CollectiveMmaINS1_34MainloopSm90TmaGmmaWarpSpecializedILi6ENS5_IJNS4_1CILi1EEESB_SB_EEENS1_35KernelTmaWarpSpecializedCooperativeEEENS5_IJNSA_ILi128EEESF_SF_EEENS_10tfloat32_tENS5_IJlSB_lEEESH_SI_NS4_8TiledMMAINS4_8MMA_AtomIJNS4_4SM904GMMA30MMA_64x128x8_F32TF32TF32_SS_TNILNSM_7ScaleInE1ELSO_1EEEEEENS4_6LayoutINS5_IJNSA_ILi2EEESB_SB_EEENS5_IJSB_NSA_ILi0EEESU_EEEEENS5_IJNS4_10UnderscoreESX_SX_EEEEENS4_13SM90_TMA_LOADENS4_14ComposedLayoutINS4_7SwizzleILi3ELi4ELi3EEENS4_18smem_ptr_flag_bitsILi32EEENSR_INS5_IJNSA_ILi8EEENSA_ILi32EEEEEENS5_IJS17_SB_EEEEEEEvNS4_8identityES10_S1B_vS1C_EENS_8epilogue10collective6detail29Sm90TmaWarpSpecializedAdapterINS1F_15DefaultEpilogueISH_SI_SI_NS1E_6thread17LinearCombinationISH_Li1EffLNS1J_9ScaleType4KindE0ELNS_15FloatRoundStyleE2ESH_EENS1_15EpilogueDefaultEEEEEvvEEEEvNT_6ParamsE)
        .other          _ZN7cutlass13device_kernelINS_4gemm6kernel13GemmUniversalIN4cute5tupleIJiiiiEEENS1_10collective13CollectiveMmaINS1_34MainloopSm90TmaGmmaWarpSpecializedILi6ENS5_IJNS4_1CILi1EEESB_SB_EEENS1_35KernelTmaWarpSpecializedCooperativeEEENS5_IJNSA_ILi128EEESF_SF_EEENS_10tfloat32_tENS5_IJlSB_lEEESH_SI_NS4_8TiledMMAINS4_8MMA_AtomIJNS4_4SM904GMMA30MMA_64x128x8_F32TF32TF32_SS_TNILNSM_7ScaleInE1ELSO_1EEEEEENS4_6LayoutINS5_IJNSA_ILi2EEESB_SB_EEENS5_IJSB_NSA_ILi0EEESU_EEEEENS5_IJNS4_10UnderscoreESX_SX_EEEEENS4_13SM90_TMA_LOADENS4_14ComposedLayoutINS4_7SwizzleILi3ELi4ELi3EEENS4_18smem_ptr_flag_bitsILi32EEENSR_INS5_IJNSA_ILi8EEENSA_ILi32EEEEEENS5_IJS17_SB_EEEEEEEvNS4_8identityES10_S1B_vS1C_EENS_8epilogue10collective6detail29Sm90TmaWarpSpecializedAdapterINS1F_15DefaultEpilogueISH_SI_SI_NS1E_6thread17LinearCombinationISH_Li1EffLNS1J_9ScaleType4KindE0ELNS_15FloatRoundStyleE2ESH_EENS1_15EpilogueDefaultEEEEEvvEEEEvNT_6ParamsE,@"STO_CUDA_ENTRY STV_DEFAULT"
_ZN7cutlass13device_kernelINS_4gemm6kernel13GemmUniversalIN4cute5tupleIJiiiiEEENS1_10collective13CollectiveMmaINS1_34MainloopSm90TmaGmmaWarpSpecializedILi6ENS5_IJNS4_1CILi1EEESB_SB_EEENS1_35KernelTmaWarpSpecializedCooperativeEEENS5_IJNSA_ILi128EEESF_SF_EEENS_10tfloat32_tENS5_IJlSB_lEEESH_SI_NS4_8TiledMMAINS4_8MMA_AtomIJNS4_4SM904GMMA30MMA_64x128x8_F32TF32TF32_SS_TNILNSM_7ScaleInE1ELSO_1EEEEEENS4_6LayoutINS5_IJNSA_ILi2EEESB_SB_EEENS5_IJSB_NSA_ILi0EEESU_EEEEENS5_IJNS4_10UnderscoreESX_SX_EEEEENS4_13SM90_TMA_LOADENS4_14ComposedLayoutINS4_7SwizzleILi3ELi4ELi3EEENS4_18smem_ptr_flag_bitsILi32EEENSR_INS5_IJNSA_ILi8EEENSA_ILi32EEEEEENS5_IJS17_SB_EEEEEEEvNS4_8identityES10_S1B_vS1C_EENS_8epilogue10collective6detail29Sm90TmaWarpSpecializedAdapterINS1F_15DefaultEpilogueISH_SI_SI_NS1E_6thread17LinearCombinationISH_Li1EffLNS1J_9ScaleType4KindE0ELNS_15FloatRoundStyleE2ESH_EENS1_15EpilogueDefaultEEEEEvvEEEEvNT_6ParamsE:
[----:B------:R-:W0:Y:S01]  /*0000*/  LDC R1, c[0x0][0x28] ;  /* 0x00000a00ff017b82 */ /* 0x000e220000000800 */
[----:B------:R-:W1:Y:S01]  /*0010*/  S2R R3, SR_TID.X ;  /* 0x0000000000037919 */ /* 0x000e620000002100 */
[----:B------:R-:W-:Y:S01]  /*0020*/  ELECT P0, URZ, PT ;  /* 0x00000000003f782f */ /* 0x000fe20003800000 */
[----:B------:R-:W-:Y:S01]  /*0030*/  BSSY B0, `(.L_x_0) ;  /* 0x000000f000007945 */ /* 0x000fe20003800000 */
[--C-:B-1----:R-:W-:Y:S02]  /*0040*/  SHF.R.U32.HI R0, RZ, 0x5, R3.reuse ;  /* 0x00000005ff007819 */ /* 0x102fe40000011603 */
[----:B------:R-:W-:-:S03]  /*0050*/  SHF.R.U32.HI R14, RZ, 0x7, R3 ;  /* 0x00000007ff0e7819 */ /* 0x000fc60000011603 */
[----:B------:R-:W1:Y:S04]  /*0060*/  SHFL.IDX PT, R4, R0, RZ, 0x1f ;  /* 0x00001fff00047589 */ /* 0x000e6800000e0000 */
[----:B------:R2:W3:Y:S01]  /*0070*/  SHFL.IDX PT, R10, R14, RZ, 0x1f ;  /* 0x00001fff0e0a7589 */ /* 0x0004e200000e0000 */
[----:B-1----:R-:W-:-:S13]  /*0080*/  ISETP.NE.OR P0, PT, R4, RZ, !P0 ;  /* 0x000000ff0400720c */ /* 0x002fda0004705670 */
[----:B0-23--:R-:W-:Y:S05]  /*0090*/  @P0 BRA `(.L_x_1) ;  /* 0x0000000000200947 */ /* 0x00dfea0003800000 */
[----:B------:R-:W-:Y:S02]  /*00a0*/  ULDC.64 UR4, c[0x0][0x198] ;  /* 0x0000660000047ab9 */ /* 0x000fe40000000a00 */
[----:B------:R-:W-:Y:S02]  /*00b0*/  UIADD3 UR6, UP0, UR4, 0xf0, URZ ;  /* 0x000000f004067890 */ /* 0x000fe4000ff1e03f */
[----:B------:R-:W-:Y:S02]  /*00c0*/  UIADD3 UR4, UP1, UR4, 0x1f0, URZ ;  /* 0x000001f004047890 */ /* 0x000fe4000ff3e03f */
[----:B------:R-:W-:Y:S02]  /*00d0*/  UIADD3.X UR7, URZ, UR5, URZ, UP0, !UPT ;  /* 0x000000053f077290 */ /* 0x000fe400087fe43f */
[----:B------:R-:W-:-:S07]  /*00e0*/  UIADD3.X UR5, URZ, UR5, URZ, UP1, !UPT ;  /* 0x000000053f057290 */ /* 0x000fce0008ffe43f */
[----:B------:R0:W-:Y:S02]  /*00f0*/  UTMACCTL.PF [UR6] ;  /* 0x00000000060079b9 */ /* 0x0001e40008040000 */
[----:B------:R0:W-:Y:S02]  /*0100*/  UTMACCTL.PF [UR4] ;  /* 0x00000000040079b9 */ /* 0x0001e40008040000 */
[----:B0-----:R-:W-:Y:S01]  /*0110*/  NOP ;  /* 0x0000000000007918 */ /* 0x001fe20000000000 */
.L_x_1:
[----:B------:R-:W-:Y:S05]  /*0120*/  BSYNC B0 ;  /* 0x0000000000007941 */ /* 0x000fea0003800000 */
.L_x_0:
[----:B------:R-:W0:Y:S02]  /*0130*/  SHFL.IDX PT, R2, R0, RZ, 0x1f ;  /* 0x00001fff00027589 */ /* 0x000e2400000e0000 */
[----:B0-----:R-:W-:-:S13]  /*0140*/  ISETP.NE.AND P0, PT, R2, RZ, PT ;  /* 0x000000ff0200720c */ /* 0x001fda0003f05270 */
[----:B------:R-:W-:Y:S05]  /*0150*/  @P0 BRA `(.L_x_2) ;  /* 0x0000000000680947 */ /* 0x000fea0003800000 */
[----:B------:R-:W0:Y:S01]  /*0160*/  S2UR UR8, SR_CgaCtaId ;  /* 0x00000000000879c3 */ /* 0x000e220000008800 */
[----:B------:R-:W-:Y:S01]  /*0170*/  UMOV UR4, 0x400 ;  /* 0x0000040000047882 */ /* 0x000fe20000000000 */
[----:B------:R-:W-:Y:S01]  /*0180*/  UMOV UR5, 0x1 ;  /* 0x0000000100057882 */ /* 0x000fe20000000000 */
[----:B------:R-:W-:Y:S01]  /*0190*/  UMOV UR6, 0x100 ;  /* 0x0000010000067882 */ /* 0x000fe20000000000 */
[----:B------:R-:W-:Y:S01]  /*01a0*/  ELECT P0, URZ, PT ;  /* 0x00000000003f782f */ /* 0x000fe20003800000 */
[----:B------:R-:W-:-:S04]  /*01b0*/  UIADD3 UR6, -UR6, 0x100000, URZ ;  /* 0x0010000006067890 */ /* 0x000fc8000fffe13f */
[----:B------:R-:W-:Y:S02]  /*01c0*/  USHF.L.U32 UR7, UR6, 0xb, URZ ;  /* 0x0000000b06077899 */ /* 0x000fe4000800063f */
[----:B------:R-:W-:Y:S02]  /*01d0*/  USHF.L.U32 UR6, UR6, 0x1, URZ ;  /* 0x0000000106067899 */ /* 0x000fe4000800063f */
[----:B0-----:R-:W-:Y:S02]  /*01e0*/  ULEA UR8, UR8, UR4, 0x18 ;  /* 0x0000000408087291 */ /* 0x001fe4000f8ec03f */
[----:B------:R-:W-:-:S04]  /*01f0*/  UIADD3 UR4, -UR5, 0x100000, URZ ;  /* 0x0010000005047890 */ /* 0x000fc8000fffe13f */
[----:B------:R-:W-:Y:S02]  /*0200*/  USHF.L.U32 UR5, UR4, 0xb, URZ ;  /* 0x0000000b04057899 */ /* 0x000fe4000800063f */
[----:B------:R-:W-:Y:S01]  /*0210*/  USHF.L.U32 UR4, UR4, 0x1, URZ ;  /* 0x0000000104047899 */ /* 0x000fe2000800063f */
[----:B------:R-:W0:Y:S11]  /*0220*/  FENCE.VIEW.ASYNC.S ;  /* 0x00000000000073c6 */ /* 0x000e360000000000 */
[----:B0-----:R0:W1:Y:S01]  /*0230*/  SYNCS.EXCH.64 URZ, [UR8], UR4 ;  /* 0x00000004083f75b2 */ /* 0x0010620008000100 */
[----:B------:R0:W2:Y:S01]  /*0240*/  SYNCS.EXCH.64 URZ, [UR8+0x30], UR6 ;  /* 0x00003006083f75b2 */ /* 0x0000a20008000100 */
[----:B------:R0:W3:Y:S01]  /*0250*/  SYNCS.EXCH.64 URZ, [UR8+0x8], UR4 ;  /* 0x00000804083f75b2 */ /* 0x0000e20008000100 */
[----:B------:R0:W4:Y:S01]  /*0260*/  SYNCS.EXCH.64 URZ, [UR8+0x38], UR6 ;  /* 0x00003806083f75b2 */ /* 0x0001220008000100 */
[----:B------:R0:W0:Y:S01]  /*0270*/  SYNCS.EXCH.64 URZ, [UR8+0x10], UR4 ;  /* 0x00001004083f75b2 */ /* 0x0000220008000100 */
[----:B------:R0:W0:Y:S01]  /*0280*/  SYNCS.EXCH.64 URZ, [UR8+0x40], UR6 ;  /* 0x00004006083f75b2 */ /* 0x0000220008000100 */
[----:B------:R0:W0:Y:S01]  /*0290*/  SYNCS.EXCH.64 URZ, [UR8+0x18], UR4 ;  /* 0x00001804083f75b2 */ /* 0x0000220008000100 */
[----:B------:R0:W0:Y:S01]  /*02a0*/  SYNCS.EXCH.64 URZ, [UR8+0x48], UR6 ;  /* 0x00004806083f75b2 */ /* 0x0000220008000100 */
[----:B------:R0:W0:Y:S01]  /*02b0*/  SYNCS.EXCH.64 URZ, [UR8+0x20], UR4 ;  /* 0x00002004083f75b2 */ /* 0x0000220008000100 */
[----:B------:R0:W0:Y:S01]  /*02c0*/  SYNCS.EXCH.64 URZ, [UR8+0x50], UR6 ;  /* 0x00005006083f75b2 */ /* 0x0000220008000100 */
[----:B------:R0:W0:Y:S01]  /*02d0*/  SYNCS.EXCH.64 URZ, [UR8+0x28], UR4 ;  /* 0x00002804083f75b2 */ /* 0x0000220008000100 */
[----:B------:R0:W0:Y:S01]  /*02e0*/  SYNCS.EXCH.64 URZ, [UR8+0x58], UR6 ;  /* 0x00005806083f75b2 */ /* 0x0000220008000100 */
[----:B------:R-:W-:Y:S01]  /*02f0*/  NOP ;  /* 0x0000000000007918 */ /* 0x000fe20000000000 */
.L_x_2:
[----:B------:R-:W5:Y:S01]  /*0300*/  SHFL.IDX PT, R0, R0, RZ, 0x1f ;  /* 0x00001fff00007589 */ /* 0x000f6200000e0000 */
[----:B------:R-:W-:Y:S01]  /*0310*/  ELECT P0, URZ, PT ;  /* 0x00000000003f782f */ /* 0x000fe20003800000 */
[----:B------:R-:W1:Y:S01]  /*0320*/  LDC R2, c[0x0][0x65c] ;  /* 0x00019700ff027b82 */ /* 0x000e620000000800 */
[----:B------:R-:W-:Y:S01]  /*0330*/  SHF.R.S32.HI R7, RZ, 0x1f, R4 ;  /* 0x0000001fff077819 */ /* 0x000fe20000011404 */
[----:B------:R-:W2:Y:S01]  /*0340*/  S2R R5, SR_CTAID.Y ;  /* 0x0000000000057919 */ /* 0x000ea20000002600 */
[----:B0-----:R-:W-:Y:S01]  /*0350*/  UMOV UR4, 0x20 ;  /* 0x0000002000047882 */ /* 0x001fe20000000000 */
[----:B------:R-:W-:Y:S01]  /*0360*/  NOP ;  /* 0x0000000000007918 */ /* 0x000fe20000000000 */
[----:B------:R-:W-:Y:S01]  /*0370*/  LEA.HI R7, R7, R4, RZ, 0x2 ;  /* 0x0000000407077211 */ /* 0x000fe200078f10ff */
[----:B------:R-:W0:Y:S01]  /*0380*/  S2R R6, SR_CTAID.X ;  /* 0x0000000000067919 */ /* 0x000e220000002500 */
[----:B------:R-:W-:Y:S01]  /*0390*/  ISETP.NE.AND P2, PT, R10, RZ, PT ;  /* 0x000000ff0a00720c */ /* 0x000fe20003f45270 */
[----:B------:R-:W-:Y:S01]  /*03a0*/  NOP ;  /* 0x0000000000007918 */ /* 0x000fe20000000000 */
[----:B------:R-:W-:-:S02]  /*03b0*/  LOP3.LUT R7, R7, 0xfffffffc, RZ, 0xc0, !PT ;  /* 0xfffffffc07077812 */ /* 0x000fc400078ec0ff */
[----:B-----5:R-:W-:Y:S02]  /*03c0*/  ISETP.NE.OR P0, PT, R0, RZ, !P0 ;  /* 0x000000ff0000720c */ /* 0x020fe40004705670 */
[----:B-1----:R-:W-:-:S04]  /*03d0*/  ISETP.NE.AND P3, PT, R2, 0x1, PT ;  /* 0x000000010200780c */ /* 0x002fc80003f65270 */
[----:B------:R-:W-:Y:S01]  /*03e0*/  P2R R0, PR, RZ, 0x8 ;  /* 0x00000008ff007803 */ /* 0x000fe20000000000 */
[----:B------:R-:W-:Y:S01]  /*03f0*/  IMAD.IADD R0, R4, 0x1, -R7 ;  /* 0x0000000104007824 */ /* 0x000fe200078e0a07 */
[----:B------:R-:W-:Y:S01]  /*0400*/  LOP3.LUT R4, R3, 0x7f, RZ, 0xc0, !PT ;  /* 0x0000007f03047812 */ /* 0x000fe200078ec0ff */
[----:B------:R-:W-:-:S03]  /*0410*/  IMAD.MOV.U32 R7, RZ, RZ, RZ ;  /* 0x000000ffff077224 */ /* 0x000fc600078e00ff */
[----:B------:R-:W-:Y:S01]  /*0420*/  ISETP.NE.AND P1, PT, R0, 0x3, PT ;  /* 0x000000030000780c */ /* 0x000fe20003f25270 */
[----:B------:R-:W-:Y:S01]  /*0430*/  VOTEU.ALL UP0, P0 ;  /* 0x00000000003f7886 */ /* 0x000fe20000000000 */
[----:B------:R-:W-:Y:S01]  /*0440*/  VOTEU.ALL UP1, P0 ;  /* 0x00000000003f7886 */ /* 0x000fe20000020000 */
[----:B------:R-:W0:Y:S01]  /*0450*/  @P3 LDC R17, c[0x0][0x10] ;  /* 0x00000400ff113b82 */ /* 0x000e220000000800 */
[----:B--2---:R-:W-:Y:S02]  /*0460*/  @P3 IMAD.MOV.U32 R8, RZ, RZ, R5 ;  /* 0x000000ffff083224 */ /* 0x004fe400078e0005 */
[----:B------:R-:W-:Y:S01]  /*0470*/  @!UP0 UMOV UR6, 0x400 ;  /* 0x0000040000068882 */ /* 0x000fe20000000000 */
[----:B------:R-:W-:-:S04]  /*0480*/  @!UP0 UIADD3 UR4, -UR4, 0x100000, URZ ;  /* 0x0010000004048890 */ /* 0x000fc8000fffe13f */
[----:B------:R-:W-:Y:S02]  /*0490*/  @!UP0 USHF.L.U32 UR5, UR4, 0xb, URZ ;  /* 0x0000000b04058899 */ /* 0x000fe4000800063f */
[----:B------:R-:W-:Y:S01]  /*04a0*/  @!UP0 USHF.L.U32 UR4, UR4, 0x1, URZ ;  /* 0x0000000104048899 */ /* 0x000fe2000800063f */
[----:B------:R-:W-:Y:S01]  /*04b0*/  @P3 IMAD.MOV.U32 R9, RZ, RZ, RZ ;  /* 0x000000ffff093224 */ /* 0x000fe200078e00ff */
[----:B------:R-:W1:Y:S08]  /*04c0*/  @!UP0 S2UR UR7, SR_CgaCtaId ;  /* 0x00000000000789c3 */ /* 0x000e700000008800 */
[----:B------:R-:W2:Y:S01]  /*04d0*/  @!P3 LDC R11, c[0x0][0xc] ;  /* 0x00000300ff0bbb82 */ /* 0x000ea20000000800 */
[----:B0-----:R-:W-:Y:S01]  /*04e0*/  @P3 IMAD.WIDE.U32 R16, R6, R17, R8 ;  /* 0x0000001106103225 */ /* 0x001fe200078e0008 */
[----:B-1----:R-:W-:Y:S01]  /*04f0*/  @!UP0 ULEA UR8, UR7, UR6, 0x18 ;  /* 0x0000000607088291 */ /* 0x002fe2000f8ec03f */
[----:B------:R-:W-:-:S02]  /*0500*/  VOTEU.ALL UP0, P0 ;  /* 0x00000000003f7886 */ /* 0x000fc40000000000 */
[----:B------:R-:W-:Y:S01]  /*0510*/  ULDC UR6, c[0x0][0xc] ;  /* 0x0000030000067ab9 */ /* 0x000fe20000000800 */
[----:B------:R-:W-:Y:S01]  /*0520*/  ISETP.EQ.OR P0, PT, R0, RZ, !P1 ;  /* 0x000000ff0000720c */ /* 0x000fe20004f02670 */
[----:B------:R-:W-:-:S03]  /*0530*/  ULDC UR7, c[0x0][0x10] ;  /* 0x0000040000077ab9 */ /* 0x000fc60000000800 */
[C---:B------:R-:W-:Y:S01]  /*0540*/  ISETP.EQ.AND P0, PT, R10.reuse, RZ, P0 ;  /* 0x000000ff0a00720c */ /* 0x040fe20000702270 */
[----:B------:R-:W-:Y:S02]  /*0550*/  VIADD R10, R10, 0xffffffff ;  /* 0xffffffff0a0a7836 */ /* 0x000fe40000000000 */
[----:B--2---:R-:W-:Y:S01]  /*0560*/  @!P3 IMAD.WIDE.U32 R8, R11, R5, R6 ;  /* 0x000000050b08b225 */ /* 0x004fe200078e0006 */
[----:B------:R-:W0:Y:S02]  /*0570*/  FENCE.VIEW.ASYNC.S ;  /* 0x00000000000073c6 */ /* 0x000e240000000000 */
[----:B0-----:R-:W3:Y:S01]  /*0580*/  @!UP0 SYNCS.EXCH.64 URZ, [UR8+0x70], UR4 ;  /* 0x00007004083f85b2 */ /* 0x001ee20008000100 */
[----:B------:R-:W-:Y:S01]  /*0590*/  SEL R18, RZ, 0x1, !P0 ;  /* 0x00000001ff127807 */ /* 0x000fe20004000000 */
[----:B------:R-:W-:Y:S01]  /*05a0*/  @P3 IMAD.MOV.U32 R11, RZ, RZ, RZ ;  /* 0x000000ffff0b3224 */ /* 0x000fe200078e00ff */
[----:B------:R-:W-:Y:S01]  /*05b0*/  ISETP.GE.U32.AND P1, PT, R10, 0x2, PT ;  /* 0x000000020a00780c */ /* 0x000fe20003f26070 */
[----:B------:R-:W-:-:S02]  /*05c0*/  @!P3 IMAD.MOV.U32 R16, RZ, RZ, R8 ;  /* 0x000000ffff10b224 */ /* 0x000fc400078e0008 */
[----:B------:R-:W-:Y:S01]  /*05d0*/  @P3 IMAD.IADD R17, R17, 0x1, R11 ;  /* 0x0000000111113824 */ /* 0x000fe200078e020b */
[----:B------:R-:W-:Y:S01]  /*05e0*/  SEL R18, R18, 0x2, P1 ;  /* 0x0000000212127807 */ /* 0x000fe20000800000 */
[----:B------:R-:W-:Y:S01]  /*05f0*/  @!P3 IMAD.MOV.U32 R17, RZ, RZ, R9 ;  /* 0x000000ffff11b224 */ /* 0x000fe200078e0009 */
[----:B------:R0:W3:Y:S01]  /*0600*/  @!UP1 SYNCS.EXCH.64 URZ, [UR8+0x78], UR4 ;  /* 0x00007804083f95b2 */ /* 0x0000e20008000100 */
[----:B------:R-:W-:Y:S01]  /*0610*/  NOP ;  /* 0x0000000000007918 */ /* 0x000fe20000000000 */
[----:B0-----:R-:W-:-:S03]  /*0620*/  UIMAD.WIDE.U32 UR4, UR6, UR7, URZ ;  /* 0x00000007060472a5 */ /* 0x001fc6000f8e003f */
[----:B------:R-:W-:Y:S02]  /*0630*/  ULDC UR6, c[0x0][0x14] ;  /* 0x0000050000067ab9 */ /* 0x000fe40000000800 */
[----:B------:R-:W-:Y:S02]  /*0640*/  UIMAD.WIDE.U32 UR38, UR4, UR6, URZ ;  /* 0x00000006042672a5 */ /* 0x000fe4000f8e003f */
[----:B------:R-:W-:-:S04]  /*0650*/  UIMAD UR37, UR5, UR6, URZ ;  /* 0x00000006052572a4 */ /* 0x000fc8000f8e023f */
[----:B------:R-:W-:Y:S01]  /*0660*/  UIADD3 UR37, UR39, UR37, URZ ;  /* 0x0000002527257290 */ /* 0x000fe2000fffe03f */
[----:B---34-:R-:W-:Y:S06]  /*0670*/  BAR.SYNC.DEFER_BLOCKING 0x0 ;  /* 0x0000000000007b1d */ /* 0x018fec0000010000 */
[----:B------:R-:W-:Y:S05]  /*0680*/  @!P2 BRA `(.L_x_3) ;  /* 0x00000068004ca947 */ /* 0x000fea0003800000 */
[----:B------:R-:W-:-:S13]  /*0690*/  ISETP.GT.U32.AND P0, PT, R10, 0x1, PT ;  /* 0x000000010a00780c */ /* 0x000fda0003f04070 */
[----:B------:R-:W-:Y:S05]  /*06a0*/  @P0 EXIT ;  /* 0x000000000000094d */ /* 0x000fea0003800000 */
[----:B------:R-:W-:Y:S01]  /*06b0*/  ULDC.64 UR4, c[0x0][0x650] ;  /* 0x0001940000047ab9 */ /* 0x000fe20000000a00 */
[----:B------:R-:W-:Y:S01]  /*06c0*/  PRMT R0, RZ, 0x7610, R0 ;  /* 0x00007610ff007816 */ /* 0x000fe20000000000 */
[----:B------:R-:W-:Y:S01]  /*06d0*/  IMAD.MOV.U32 R101, RZ, RZ, -0x1 ;  /* 0xffffffffff657424 */ /* 0x000fe200078e00ff */
[----:B------:R-:W-:Y:S01]  /*06e0*/  ISETP.GE.U32.AND P0, PT, R16, UR4, PT ;  /* 0x0000000410007c0c */ /* 0x000fe2000bf06070 */
[----:B------:R-:W-:Y:S02]  /*06f0*/  IMAD.MOV.U32 R100, RZ, RZ, -0x1 ;  /* 0xffffffffff647424 */ /* 0x000fe400078e00ff */
[----:B------:R-:W-:Y:S01]  /*0700*/  IMAD.MOV.U32 R99, RZ, RZ, -0x1 ;  /* 0xffffffffff637424 */ /* 0x000fe200078e00ff */
[----:B------:R-:W-:-:S13]  /*0710*/  ISETP.GE.U32.AND.EX P0, PT, R17, UR5, PT, P0 ;  /* 0x0000000511007c0c */ /* 0x000fda000bf06100 */
[----:B------:R-:W-:Y:S05]  /*0720*/  @P0 BRA `(.L_x_4) ;  /* 0x0000000400540947 */ /* 0x000fea0003800000 */
[----:B------:R-:W0:Y:S01]  /*0730*/  LDC.64 R20, c[0x0][0x628] ;  /* 0x00018a00ff147b82 */ /* 0x000e220000000a00 */
[----:B------:R-:W-:Y:S02]  /*0740*/  IMAD.MOV.U32 R8, RZ, RZ, R16 ;  /* 0x000000ffff087224 */ /* 0x000fe400078e0010 */
[----:B------:R-:W-:-:S05]  /*0750*/  IMAD.MOV.U32 R9, RZ, RZ, R17 ;  /* 0x000000ffff097224 */ /* 0x000fca00078e0011 */
[----:B------:R-:W1:Y:S08]  /*0760*/  LDC R0, c[0x0][0x630] ;  /* 0x00018c00ff007b82 */ /* 0x000e700000000800 */
[----:B------:R-:W2:Y:S01]  /*0770*/  LDC.64 R22, c[0x0][0x620] ;  /* 0x00018800ff167b82 */ /* 0x000ea20000000a00 */
[----:B0-----:R-:W-:-:S04]  /*0780*/  ISETP.NE.U32.AND P0, PT, R20, RZ, PT ;  /* 0x000000ff1400720c */ /* 0x001fc80003f05070 */
[----:B------:R-:W-:-:S13]  /*0790*/  ISETP.NE.AND.EX P0, PT, R21, RZ, PT, P0 ;  /* 0x000000ff1500720c */ /* 0x000fda0003f05300 */
[----:B-12---:R-:W-:Y:S05]  /*07a0*/  @!P0 BRA `(.L_x_5) ;  /* 0x0000000000288947 */ /* 0x006fea0003800000 */
[----:B------:R-:W0:Y:S02]  /*07b0*/  LDC R13, c[0x0][0x634] ;  /* 0x00018d00ff0d7b82 */ /* 0x000e240000000800 */
[----:B0-----:R-:W-:-:S05]  /*07c0*/  IADD3 R13, P0, R16, R13, RZ ;  /* 0x0000000d100d7210 */ /* 0x001fca0007f1e0ff */
[----:B------:R-:W-:-:S04]  /*07d0*/  IMAD.X R15, RZ, RZ, R17, P0 ;  /* 0x000000ffff0f7224 */ /* 0x000fc800000e0611 */
[----:B------:R-:W-:-:S04]  /*07e0*/  IMAD.WIDE.U32 R8, R15, R20, RZ ;  /* 0x000000140f087225 */ /* 0x000fc800078e00ff */
[----:B------:R-:W-:-:S04]  /*07f0*/  IMAD.WIDE.U32 R10, P0, R13, R21, R8 ;  /* 0x000000150d0a7225 */ /* 0x000fc80007800008 */
[----:B------:R-:W-:-:S04]  /*0800*/  IMAD.WIDE.U32 R8, R13, R20, RZ ;  /* 0x000000140d087225 */ /* 0x000fc800078e00ff */
[----:B------:R-:W-:Y:S01]  /*0810*/  IMAD.X R13, RZ, RZ, RZ, P0 ;  /* 0x000000ffff0d7224 */ /* 0x000fe200000e06ff */
[----:B------:R-:W-:Y:S01]  /*0820*/  IADD3 RZ, P0, R9, R10, RZ ;  /* 0x0000000a09ff7210 */ /* 0x000fe20007f1e0ff */
[----:B------:R-:W-:-:S04]  /*0830*/  IMAD.MOV.U32 R12, RZ, RZ, R11 ;  /* 0x000000ffff0c7224 */ /* 0x000fc800078e000b */
[----:B------:R-:W-:-:S08]  /*0840*/  IMAD.WIDE.U32.X R8, R15, R21, R12, P0 ;  /* 0x000000150f087225 */ /* 0x000fd000000e040c */
.L_x_5:
[-CC-:B------:R-:W-:Y:S01]  /*0850*/  SHF.R.U64 R99, R8, R0.reuse, R9.reuse ;  /* 0x0000000008637219 */ /* 0x180fe20000001209 */
[----:B------:R-:W0:Y:S01]  /*0860*/  LDC R12, c[0x0][0x618] ;  /* 0x00018600ff0c7b82 */ /* 0x000e220000000800 */
[----:B------:R-:W-:Y:S01]  /*0870*/  SHF.R.U32.HI R7, RZ, R0, R9 ;  /* 0x00000000ff077219 */ /* 0x000fe20000011609 */
[----:B------:R-:W-:Y:S01]  /*0880*/  ULDC UR4, c[0x0][0x150] ;  /* 0x0000540000047ab9 */ /* 0x000fe20000000800 */
[----:B------:R-:W-:Y:S02]  /*0890*/  IADD3 R11, P0, RZ, -R99, RZ ;  /* 0x80000063ff0b7210 */ /* 0x000fe40007f1e0ff */
[----:B------:R-:W-:-:S03]  /*08a0*/  I2FP.F32.U32 R0, R6 ;  /* 0x0000000600007245 */ /* 0x000fc60000201000 */
[----:B------:R-:W1:Y:S01]  /*08b0*/  LDC.64 R30, c[0x0][0x640] ;  /* 0x00019000ff1e7b82 */ /* 0x000e620000000a00 */
[----:B------:R-:W-:Y:S02]  /*08c0*/  IMAD.X R13, RZ, RZ, ~R7, P0 ;  /* 0x000000ffff0d7224 */ /* 0x000fe400000e0e07 */
[----:B------:R-:W-:Y:S01]  /*08d0*/  FMUL R0, R0, UR4 ;  /* 0x0000000400007c20 */ /* 0x000fe20008400000 */
[----:B------:R-:W-:Y:S01]  /*08e0*/  IMAD.WIDE.U32 R8, R11, R22, R16 ;  /* 0x000000160b087225 */ /* 0x000fe200078e0010 */
[----:B------:R-:W-:-:S03]  /*08f0*/  ULDC UR4, c[0x0][0x154] ;  /* 0x0000550000047ab9 */ /* 0x000fc60000000800 */
[----:B------:R-:W-:Y:S01]  /*0900*/  IMAD R10, R13, R22, RZ ;  /* 0x000000160d0a7224 */ /* 0x000fe200078e02ff */
[----:B------:R-:W2:Y:S01]  /*0910*/  LDC R7, c[0x0][0x144] ;  /* 0x00005100ff077b82 */ /* 0x000ea20000000800 */
[----:B------:R-:W3:Y:S02]  /*0920*/  F2I.U32.TRUNC.NTZ R0, R0 ;  /* 0x0000000000007305 */ /* 0x000ee4000020f000 */
[----:B------:R-:W-:-:S04]  /*0930*/  IMAD R11, R11, R23, R10 ;  /* 0x000000170b0b7224 */ /* 0x000fc800078e020a */
[----:B------:R-:W-:Y:S01]  /*0940*/  IMAD.IADD R9, R9, 0x1, R11 ;  /* 0x0000000109097824 */ /* 0x000fe200078e020b */
[----:B------:R-:W4:Y:S01]  /*0950*/  LDC R24, c[0x0][0x608] ;  /* 0x00018200ff187b82 */ /* 0x000f220000000800 */
[----:B------:R-:W-:-:S03]  /*0960*/  IMAD.MOV.U32 R11, RZ, RZ, -0x1 ;  /* 0xffffffffff0b7424 */ /* 0x000fc600078e00ff */
[-CC-:B0-----:R-:W-:Y:S02]  /*0970*/  SHF.R.U64 R22, R8, R12.reuse, R9.reuse ;  /* 0x0000000c08167219 */ /* 0x181fe40000001209 */
[----:B------:R-:W-:Y:S02]  /*0980*/  I2FP.F32.U32 R8, R5 ;  /* 0x0000000500087245 */ /* 0x000fe40000201000 */
[----:B------:R-:W0:Y:S01]  /*0990*/  LDC R28, c[0x0][0x658] ;  /* 0x00019600ff1c7b82 */ /* 0x000e220000000800 */
[----:B-1----:R-:W-:Y:S01]  /*09a0*/  ISETP.NE.U32.AND P0, PT, R30, RZ, PT ;  /* 0x000000ff1e00720c */ /* 0x002fe20003f05070 */
[----:B---3--:R-:W-:Y:S02]  /*09b0*/  IMAD.MOV R10, RZ, RZ, -R0 ;  /* 0x000000ffff0a7224 */ /* 0x008fe400078e0a00 */
[----:B------:R-:W-:Y:S01]  /*09c0*/  FMUL R8, R8, UR4 ;  /* 0x0000000408087c20 */ /* 0x000fe20008400000 */
[----:B------:R-:W-:Y:S02]  /*09d0*/  SHF.R.U32.HI R9, RZ, R12, R9 ;  /* 0x0000000cff097219 */ /* 0x000fe40000011609 */
[----:B------:R-:W-:Y:S01]  /*09e0*/  ISETP.NE.AND.EX P0, PT, R31, RZ, PT, P0 ;  /* 0x000000ff1f00720c */ /* 0x000fe20003f05300 */
[----:B------:R1:W3:Y:S01]  /*09f0*/  F2I.U32.TRUNC.NTZ R15, R8 ;  /* 0x00000008000f7305 */ /* 0x0002e2000020f000 */
[----:B------:R-:W1:Y:S01]  /*0a00*/  LDC R20, c[0x0][0x148] ;  /* 0x00005200ff147b82 */ /* 0x000e620000000800 */
[----:B--2---:R-:W-:-:S07]  /*0a10*/  IMAD R0, R7, R10, R6 ;  /* 0x0000000a07007224 */ /* 0x004fce00078e0206 */
[----:B------:R-:W2:Y:S01]  /*0a20*/  LDC R26, c[0x0][0x600] ;  /* 0x00018000ff1a7b82 */ /* 0x000ea20000000800 */
[-CC-:B----4-:R-:W-:Y:S02]  /*0a30*/  SHF.R.U64 R32, R22, R24.reuse, R9.reuse ;  /* 0x0000001816207219 */ /* 0x190fe40000001209 */
[----:B------:R-:W-:Y:S01]  /*0a40*/  SHF.R.U32.HI R7, RZ, R24, R9 ;  /* 0x00000018ff077219 */ /* 0x000fe20000011609 */
[----:B------:R-:W-:-:S04]  /*0a50*/  IMAD.MOV.U32 R9, RZ, RZ, 0x1 ;  /* 0x00000001ff097424 */ /* 0x000fc800078e00ff */
[----:B------:R-:W4:Y:S01]  /*0a60*/  LDC R21, c[0x0][0x648] ;  /* 0x00019200ff157b82 */ /* 0x000f220000000800 */
[-C--:B0-----:R-:W-:Y:S02]  /*0a70*/  SHF.L.U32 R6, R11, R28.reuse, RZ ;  /* 0x0000001c0b067219 */ /* 0x081fe400000006ff */
[--C-:B------:R-:W-:Y:S02]  /*0a80*/  SHF.R.U64 R24, R32, R28, R7.reuse ;  /* 0x0000001c20187219 */ /* 0x100fe40000001207 */
[----:B------:R-:W-:Y:S02]  /*0a90*/  LOP3.LUT R13, RZ, R6, RZ, 0x33, !PT ;  /* 0x00000006ff0d7212 */ /* 0x000fe400078e33ff */
[-C--:B------:R-:W-:Y:S01]  /*0aa0*/  SHF.R.U32.HI R7, RZ, R28.reuse, R7 ;  /* 0x0000001cff077219 */ /* 0x080fe20000011607 */
[----:B------:R-:W0:Y:S01]  /*0ab0*/  LDC R23, c[0x0][0x638] ;  /* 0x00018e00ff177b82 */ /* 0x000e220000000800 */
[----:B------:R-:W-:Y:S01]  /*0ac0*/  SHF.L.U32 R12, R9, R28, RZ ;  /* 0x0000001c090c7219 */ /* 0x000fe200000006ff */
[----:B------:R-:W-:-:S06]  /*0ad0*/  IMAD.MOV.U32 R6, RZ, RZ, R24 ;  /* 0x000000ffff067224 */ /* 0x000fcc00078e0018 */
[----:B------:R-:W0:Y:S01]  /*0ae0*/  LDC R101, c[0x0][0x610] ;  /* 0x00018400ff657b82 */ /* 0x000e220000000800 */
[----:B-1-3--:R-:W-:Y:S05]  /*0af0*/  @!P0 BRA `(.L_x_6) ;  /* 0x0000000000288947 */ /* 0x00afea0003800000 */
[----:B------:R-:W1:Y:S02]  /*0b00*/  LDC R11, c[0x0][0x64c] ;  /* 0x00019300ff0b7b82 */ /* 0x000e640000000800 */
[----:B-1----:R-:W-:-:S05]  /*0b10*/  IADD3 R11, P0, R24, R11, RZ ;  /* 0x0000000b180b7210 */ /* 0x002fca0007f1e0ff */
        /* <DEDUP_REMOVED lines=8> */
.L_x_6:
[----:B----4-:R-:W-:Y:S01]  /*0ba0*/  SHF.R.U64 R6, R6, R21, R7 ;  /* 0x0000001506067219 */ /* 0x010fe20000001207 */
[----:B--2---:R-:W-:Y:S01]  /*0bb0*/  VIADD R7, R26, 0xffffffff ;  /* 0xffffffff1a077836 */ /* 0x004fe20000000000 */
[----:B------:R-:W-:Y:S01]  /*0bc0*/  LOP3.LUT R13, R32, R13, RZ, 0xc0, !PT ;  /* 0x0000000d200d7212 */ /* 0x000fe200078ec0ff */
[----:B------:R-:W-:Y:S02]  /*0bd0*/  IMAD.MOV R15, RZ, RZ, -R15 ;  /* 0x000000ffff0f7224 */ /* 0x000fe400078e0a0f */
[----:B------:R-:W-:Y:S02]  /*0be0*/  IMAD.MOV R8, RZ, RZ, -R6 ;  /* 0x000000ffff087224 */ /* 0x000fe400078e0a06 */
[----:B------:R-:W-:Y:S01]  /*0bf0*/  IMAD R13, R12, R6, R13 ;  /* 0x000000060c0d7224 */ /* 0x000fe200078e020d */
[----:B------:R-:W-:Y:S01]  /*0c00*/  LOP3.LUT R6, R22, R7, RZ, 0xc0, !PT ;  /* 0x0000000716067212 */ /* 0x000fe200078ec0ff */
[----:B------:R-:W-:Y:S02]  /*0c10*/  @P3 IMAD R0, R20, R15, R5 ;  /* 0x0000000f14003224 */ /* 0x000fe400078e0205 */
[----:B0-----:R-:W-:-:S02]  /*0c20*/  IMAD R5, R8, R23, R24 ;  /* 0x0000001708057224 */ /* 0x001fc400078e0218 */
[----:B------:R-:W-:Y:S02]  /*0c30*/  IMAD R101, R13, R101, R0 ;  /* 0x000000650d657224 */ /* 0x000fe400078e0200 */
[----:B------:R-:W-:Y:S02]  /*0c40*/  IMAD R6, R5, R26, R6 ;  /* 0x0000001a05067224 */ /* 0x000fe400078e0206 */
[----:B------:R-:W-:-:S03]  /*0c50*/  IMAD.MOV.U32 R0, RZ, RZ, 0x1 ;  /* 0x00000001ff007424 */ /* 0x000fc600078e00ff */
[----:B------:R-:W-:Y:S02]  /*0c60*/  SEL R100, R6, R101, !P3 ;  /* 0x0000006506647207 */ /* 0x000fe40005800000 */
[----:B------:R-:W-:-:S07]  /*0c70*/  SEL R101, R101, R6, !P3 ;  /* 0x0000000665657207 */ /* 0x000fce0005800000 */
.L_x_4:
[----:B------:R-:W-:-:S08]  /*0c80*/  NOP ;  /* 0x0000000000007918 */ /* 0x000fd00000000000 */
[----:B------:R-:W0:Y:S02]  /*0c90*/  USETMAXREG.TRY_ALLOC.CTAPOOL UP0, 0xe8 ;  /* 0x000000e8000079c8 */ /* 0x000e240008000600 */
[----:B0-----:R-:W-:-:S13]  /*0ca0*/  PLOP3.LUT P0, PT, PT, PT, UP0, 0x80, 0x0 ;  /* 0x000000000000781c */ /* 0x001fda0003f0f008 */
[----:B------:R-:W-:Y:S05]  /*0cb0*/  @!P0 BRA `(.L_x_4) ;  /* 0xfffffffc00f08947 */ /* 0x000fea000383ffff */
[----:B------:R-:W-:Y:S01]  /*0cc0*/  ULDC.64 UR4, c[0x0][0x598] ;  /* 0x0001660000047ab9 */ /* 0x000fe20000000a00 */
[----:B------:R-:W-:Y:S01]  /*0cd0*/  ULDC.64 UR40, c[0x0][0x208] ;  /* 0x0000820000287ab9 */ /* 0x000fe20000000a00 */
[----:B------:R-:W-:-:S04]  /*0ce0*/  ISETP.NE.U32.AND P0, PT, RZ, UR4, PT ;  /* 0x00000004ff007c0c */ /* 0x000fc8000bf05070 */
[----:B------:R-:W-:-:S13]  /*0cf0*/  ISETP.NE.AND.EX P0, PT, RZ, UR5, PT, P0 ;  /* 0x00000005ff007c0c */ /* 0x000fda000bf05300 */
[----:B------:R-:W-:Y:S05]  /*0d00*/  @!P0 BRA `(.L_x_7) ;  /* 0x00000000001c8947 */ /* 0x000fea0003800000 */
[----:B------:R-:W0:Y:S02]  /*0d10*/  LDC.64 R6, c[0x0][0x598] ;  /* 0x00016600ff067b82 */ /* 0x000e240000000a00 */
[----:B0-----:R-:W2:Y:S02]  /*0d20*/  LDG.E.64 R6, desc[UR40][R6.64] ;  /* 0x0000002806067981 */ /* 0x001ea4000c1e1b00 */
[----:B--2---:R-:W-:-:S04]  /*0d30*/  ISETP.NE.U32.AND P0, PT, R6, RZ, PT ;  /* 0x000000ff0600720c */ /* 0x004fc80003f05070 */
[----:B------:R-:W-:-:S13]  /*0d40*/  ISETP.NE.AND.EX P0, PT, R7, RZ, PT, P0 ;  /* 0x000000ff0700720c */ /* 0x000fda0003f05300 */
[----:B------:R-:W-:Y:S05]  /*0d50*/  @!P0 BRA `(.L_x_7) ;  /* 0x0000000000088947 */ /* 0x000fea0003800000 */
[----:B------:R0:W5:Y:S01]  /*0d60*/  LD.E R19, desc[UR40][R6.64] ;  /* 0x0000002806137980 */ /* 0x000162000c101900 */
[----:B------:R-:W-:Y:S05]  /*0d70*/  BRA `(.L_x_8) ;  /* 0x0000000000247947 */ /* 0x000fea0003800000 */
.L_x_7:
[----:B------:R-:W-:Y:S02]  /*0d80*/  ULDC.64 UR4, c[0x0][0x588] ;  /* 0x0001620000047ab9 */ /* 0x000fe40000000a00 */
[----:B------:R-:W-:-:S04]  /*0d90*/  ISETP.NE.U32.AND P0, PT, RZ, UR4, PT ;  /* 0x00000004ff007c0c */ /* 0x000fc8000bf05070 */
[----:B------:R-:W-:-:S13]  /*0da0*/  ISETP.NE.AND.EX P0, PT, RZ, UR5, PT, P0 ;  /* 0x00000005ff007c0c */ /* 0x000fda000bf05300 */
[----:B------:R-:W-:Y:S05]  /*0db0*/  @!P0 BRA `(.L_x_9) ;  /* 0x00000000000c8947 */ /* 0x000fea0003800000 */
[----:B------:R-:W0:Y:S02]  /*0dc0*/  LDC.64 R6, c[0x0][0x588] ;  /* 0x00016200ff067b82 */ /* 0x000e240000000a00 */
[----:B0-----:R1:W5:Y:S01]  /*0dd0*/  LDG.E R19, desc[UR40][R6.64] ;  /* 0x0000002806137981 */ /* 0x001362000c1e1900 */
[----:B------:R-:W-:Y:S05]  /*0de0*/  BRA `(.L_x_8) ;  /* 0x0000000000087947 */ /* 0x000fea0003800000 */
.L_x_9:
[----:B------:R-:W-:Y:S02]  /*0df0*/  ULDC UR4, c[0x0][0x580] ;  /* 0x0001600000047ab9 */ /* 0x000fe40000000800 */
[----:B------:R-:W-:-:S07]  /*0e00*/  IMAD.U32 R19, RZ, RZ, UR4 ;  /* 0x00000004ff137e24 */ /* 0x000fce000f8e00ff */
.L_x_8:
[----:B------:R-:W-:Y:S02]  /*0e10*/  ULDC.64 UR4, c[0x0][0x5a0] ;  /* 0x0001680000047ab9 */ /* 0x000fe40000000a00 */
[----:B------:R-:W-:-:S04]  /*0e20*/  ISETP.NE.U32.AND P0, PT, RZ, UR4, PT ;  /* 0x00000004ff007c0c */ /* 0x000fc8000bf05070 */
[----:B------:R-:W-:-:S13]  /*0e30*/  ISETP.NE.AND.EX P0, PT, RZ, UR5, PT, P0 ;  /* 0x00000005ff007c0c */ /* 0x000fda000bf05300 */
[----:B------:R-:W-:Y:S05]  /*0e40*/  @!P0 BRA `(.L_x_10) ;  /* 0x00000000001c8947 */ /* 0x000fea0003800000 */
[----:B01----:R-:W0:Y:S02]  /*0e50*/  LDC.64 R6, c[0x0][0x5a0] ;  /* 0x00016800ff067b82 */ /* 0x003e240000000a00 */
[----:B0-----:R-:W2:Y:S02]  /*0e60*/  LDG.E.64 R6, desc[UR40][R6.64] ;  /* 0x0000002806067981 */ /* 0x001ea4000c1e1b00 */
[----:B--2---:R-:W-:-:S04]  /*0e70*/  ISETP.NE.U32.AND P0, PT, R6, RZ, PT ;  /* 0x000000ff0600720c */ /* 0x004fc80003f05070 */
[----:B------:R-:W-:-:S13]  /*0e80*/  ISETP.NE.AND.EX P0, PT, R7, RZ, PT, P0 ;  /* 0x000000ff0700720c */ /* 0x000fda0003f05300 */
[----:B------:R-:W-:Y:S05]  /*0e90*/  @!P0 BRA `(.L_x_10) ;  /* 0x0000000000088947 */ /* 0x000fea0003800000 */
[----:B------:R0:W5:Y:S01]  /*0ea0*/  LD.E R88, desc[UR40][R6.64] ;  /* 0x0000002806587980 */ /* 0x000162000c101900 */
[----:B------:R-:W-:Y:S05]  /*0eb0*/  BRA `(.L_x_11) ;  /* 0x0000000000247947 */ /* 0x000fea0003800000 */
.L_x_10:
[----:B------:R-:W-:Y:S02]  /*0ec0*/  ULDC.64 UR4, c[0x0][0x590] ;  /* 0x0001640000047ab9 */ /* 0x000fe40000000a00 */
[----:B------:R-:W-:-:S04]  /*0ed0*/  ISETP.NE.U32.AND P0, PT, RZ, UR4, PT ;  /* 0x00000004ff007c0c */ /* 0x000fc8000bf05070 */
[----:B------:R-:W-:-:S13]  /*0ee0*/  ISETP.NE.AND.EX P0, PT, RZ, UR5, PT, P0 ;  /* 0x00000005ff007c0c */ /* 0x000fda000bf05300 */
[----:B------:R-:W-:Y:S05]  /*0ef0*/  @!P0 BRA `(.L_x_12) ;  /* 0x00000000000c8947 */ /* 0x000fea0003800000 */
[----:B------:R-:W2:Y:S02]  /*0f00*/  LDC.64 R88, c[0x0][0x590] ;  /* 0x00016400ff587b82 */ /* 0x000ea40000000a00 */
[----:B--2---:R2:W5:Y:S01]  /*0f10*/  LDG.E R88, desc[UR40][R88.64] ;  /* 0x0000002858587981 */ /* 0x004562000c1e1900 */
[----:B------:R-:W-:Y:S05]  /*0f20*/  BRA `(.L_x_11) ;  /* 0x0000000000087947 */ /* 0x000fea0003800000 */
.L_x_12:
[----:B------:R-:W-:Y:S02]  /*0f30*/  ULDC UR4, c[0x0][0x584] ;  /* 0x0001610000047ab9 */ /* 0x000fe40000000800 */
[----:B------:R-:W-:-:S07]  /*0f40*/  IMAD.U32 R88, RZ, RZ, UR4 ;  /* 0x00000004ff587e24 */ /* 0x000fce000f8e00ff */
.L_x_11:
[----:B------:R-:W-:-:S13]  /*0f50*/  LOP3.LUT P0, RZ, R0, 0xff, RZ, 0xc0, !PT ;  /* 0x000000ff00ff7812 */ /* 0x000fda000780c0ff */
[----:B------:R-:W-:Y:S05]  /*0f60*/  @!P0 EXIT ;  /* 0x000000000000894d */ /* 0x000fea0003800000 */
[----:B------:R-:W3:Y:S01]  /*0f70*/  LDC R90, c[0x0][0x658] ;  /* 0x00019600ff5a7b82 */ /* 0x000ee20000000800 */
[----:B------:R-:W-:Y:S01]  /*0f80*/  ULDC.64 UR6, c[0x0][0x288] ;  /* 0x0000a20000067ab9 */ /* 0x000fe20000000a00 */
[----:B------:R-:W-:Y:S01]  /*0f90*/  LOP3.LUT R14, R14, 0x1, RZ, 0xc0, !PT ;  /* 0x000000010e0e7812 */ /* 0x000fe200078ec0ff */
[----:B------:R-:W-:Y:S01]  /*0fa0*/  UIADD3 UR4, UR7, 0x7f, URZ ;  /* 0x0000007f07047890 */ /* 0x000fe2000fffe03f */
[----:B------:R-:W-:Y:S01]  /*0fb0*/  SHF.R.U32.HI R0, RZ, 0x2, R3 ;  /* 0x00000002ff007819 */ /* 0x000fe20000011603 */
[----:B01----:R-:W-:Y:S01]  /*0fc0*/  IMAD.MOV.U32 R7, RZ, RZ, -0x1 ;  /* 0xffffffffff077424 */ /* 0x003fe200078e00ff */
[----:B------:R-:W-:Y:S01]  /*0fd0*/  SHF.R.U32.HI R4, RZ, 0x1, R4 ;  /* 0x00000001ff047819 */ /* 0x000fe20000011604 */
[----:B------:R-:W-:Y:S01]  /*0fe0*/  USHF.R.S32.HI UR5, URZ, 0x1f, UR4 ;  /* 0x0000001f3f057899 */ /* 0x000fe20008011404 */
[----:B------:R-:W0:Y:S01]  /*0ff0*/  LDC.64 R92, c[0x0][0x5c8] ;  /* 0x00017200ff5c7b82 */ /* 0x000e220000000a00 */
[----:B------:R-:W-:Y:S01]  /*1000*/  IMAD.SHL.U32 R5, R14, 0x40, RZ ;  /* 0x000000400e057824 */ /* 0x000fe200078e00ff */
[----:B------:R-:W-:Y:S01]  /*1010*/  LOP3.LUT R0, R0, 0x7, RZ, 0xc0, !PT ;  /* 0x0000000700007812 */ /* 0x000fe200078ec0ff */
[----:B------:R-:W-:Y:S01]  /*1020*/  ULEA.HI UR5, UR5, UR4, URZ, 0x7 ;  /* 0x0000000405057291 */ /* 0x000fe2000f8f383f */
[----:B------:R-:W-:Y:S01]  /*1030*/  LOP3.LUT R23, R4, 0x30, RZ, 0xc0, !PT ;  /* 0x0000003004177812 */ /* 0x000fe200078ec0ff */
[----:B------:R-:W-:Y:S01]  /*1040*/  IMAD.MOV.U32 R9, RZ, RZ, 0x1 ;  /* 0x00000001ff097424 */ /* 0x000fe200078e00ff */
[--C-:B------:R-:W-:Y:S01]  /*1050*/  LOP3.LUT R22, R5, 0x40, R0.reuse, 0xe2, !PT ;  /* 0x0000004005167812 */ /* 0x100fe200078ee200 */
[----:B------:R-:W-:Y:S01]  /*1060*/  USHF.R.S32.HI UR43, URZ, 0x7, UR5 ;  /* 0x000000073f2b7899 */ /* 0x000fe20008011405 */
[----:B------:R-:W1:Y:S01]  /*1070*/  LDC R95, c[0x0][0x600] ;  /* 0x00018000ff5f7b82 */ /* 0x000e620000000800 */
[-C--:B------:R-:W-:Y:S01]  /*1080*/  IADD3 R5, RZ, -R23.reuse, -R0 ;  /* 0x80000017ff057210 */ /* 0x080fe20007ffe800 */
[----:B------:R-:W-:Y:S01]  /*1090*/  IMAD.U32 R6, RZ, RZ, UR6 ;  /* 0x00000006ff067e24 */ /* 0x000fe2000f8e00ff */
[C---:B--2---:R-:W-:Y:S01]  /*10a0*/  LOP3.LUT R89, R3.reuse, 0x3, RZ, 0xc0, !PT ;  /* 0x0000000303597812 */ /* 0x044fe200078ec0ff */
[----:B------:R-:W-:Y:S01]  /*10b0*/  UISETP.LT.AND UP0, UPT, UR43, 0x1, UPT ;  /* 0x000000012b00788c */ /* 0x000fe2000bf01270 */
[----:B------:R-:W-:Y:S01]  /*10c0*/  LOP3.LUT R94, R3, 0x80, RZ, 0xc0, !PT ;  /* 0x00000080035e7812 */ /* 0x000fe200078ec0ff */
[----:B------:R-:W-:Y:S01]  /*10d0*/  IMAD R5, R14, -0x40, R5 ;  /* 0xffffffc00e057824 */ /* 0x000fe200078e0205 */
[----:B------:R-:W-:Y:S01]  /*10e0*/  ULDC UR4, c[0x0][0x284] ;  /* 0x0000a10000047ab9 */ /* 0x000fe20000000800 */
[-C--:B---3--:R-:W-:Y:S01]  /*10f0*/  SHF.L.U32 R7, R7, R90.reuse, RZ ;  /* 0x0000005a07077219 */ /* 0x088fe200000006ff */
[----:B------:R-:W-:Y:S01]  /*1100*/  USEL UR44, UR43, 0x1, UP0 ;  /* 0x000000012b2c7887 */ /* 0x000fe20008000000 */
[----:B------:R-:W-:Y:S01]  /*1110*/  LOP3.LUT R22, R22, R23, RZ, 0xfc, !PT ;  /* 0x0000001716167212 */ /* 0x000fe200078efcff */
[----:B------:R-:W-:Y:S01]  /*1120*/  IMAD R89, R89, -0x2, R6 ;  /* 0xfffffffe59597824 */ /* 0x000fe200078e0206 */
[----:B------:R-:W-:Y:S01]  /*1130*/  SHF.L.U32 R90, R9, R90, RZ ;  /* 0x0000005a095a7219 */ /* 0x000fe200000006ff */
[----:B------:R-:W-:Y:S01]  /*1140*/  VIADD R97, R5, UR4 ;  /* 0x0000000405617c36 */ /* 0x000fe20008000000 */
[----:B------:R-:W-:Y:S01]  /*1150*/  LOP3.LUT R98, R18, 0x1, RZ, 0xfc, !PT ;  /* 0x0000000112627812 */ /* 0x000fe200078efcff */
[----:B------:R-:W-:Y:S01]  /*1160*/  IMAD.MOV.U32 R23, RZ, RZ, RZ ;  /* 0x000000ffff177224 */ /* 0x000fe200078e00ff */
[C---:B0-----:R-:W-:Y:S01]  /*1170*/  SHF.L.U64.HI R91, R92.reuse, 0x3, R93 ;  /* 0x000000035c5b7819 */ /* 0x041fe2000001025d */
[----:B------:R-:W-:Y:S01]  /*1180*/  IMAD.SHL.U32 R92, R92, 0x8, RZ ;  /* 0x000000085c5c7824 */ /* 0x000fe200078e00ff */
[----:B------:R-:W-:Y:S01]  /*1190*/  SHF.R.U32.HI R94, RZ, 0x7, R94 ;  /* 0x00000007ff5e7819 */ /* 0x000fe2000001165e */
[----:B------:R-:W-:Y:S01]  /*11a0*/  IMAD.SHL.U32 R93, R3, 0x2, RZ ;  /* 0x00000002035d7824 */ /* 0x000fe200078e00ff */
[----:B------:R-:W-:Y:S01]  /*11b0*/  LOP3.LUT R96, RZ, R7, RZ, 0x33, !PT ;  /* 0x00000007ff607212 */ /* 0x000fe200078e33ff */
[----:B------:R-:W-:Y:S01]  /*11c0*/  UIADD3 UR44, UR43, -UR44, URZ ;  /* 0x8000002c2b2c7290 */ /* 0x000fe2000fffe03f */
[----:B------:R-:W-:Y:S01]  /*11d0*/  UMOV UR36, URZ ;  /* 0x0000003f00247c82 */ /* 0x000fe20008000000 */
[----:B-1----:R-:W-:Y:S01]  /*11e0*/  VIADD R95, R95, 0xffffffff ;  /* 0xffffffff5f5f7836 */ /* 0x002fe20000000000 */
[----:B------:R-:W-:-:S09]  /*11f0*/  UMOV UR42, URZ ;  /* 0x0000003f002a7c82 */ /* 0x000fd20008000000 */
.L_x_158:
[----:B0-----:R-:W0:Y:S01]  /*1200*/  SHFL.IDX PT, R0, R94, RZ, 0x1f ;  /* 0x00001fff5e007589 */ /* 0x001e2200000e0000 */
[----:B-1----:R-:W1:Y:S01]  /*1210*/  S2UR UR7, SR_CgaCtaId ;  /* 0x00000000000779c3 */ /* 0x002e620000008800 */
[----:B------:R-:W-:Y:S01]  /*1220*/  UMOV UR6, 0x400 ;  /* 0x0000040000067882 */ /* 0x000fe20000000000 */
[----:B0-----:R-:W-:Y:S01]  /*1230*/  R2UR UR4, R0 ;  /* 0x00000000000472ca */ /* 0x001fe200000e0000 */
[----:B-1----:R-:W-:-:S12]  /*1240*/  ULEA UR46, UR7, UR6, 0x18 ;  /* 0x00000006072e7291 */ /* 0x002fd8000f8ec03f */
[----:B------:R-:W-:-:S04]  /*1250*/  ULEA.HI UR5, UR4, UR4, URZ, 0x1 ;  /* 0x0000000404057291 */ /* 0x000fc8000f8f083f */
[----:B------:R-:W-:-:S04]  /*1260*/  ULOP3.LUT UR5, UR5, 0x7fffe, URZ, 0xc0, !UPT ;  /* 0x0007fffe05057892 */ /* 0x000fc8000f8ec03f */
[----:B------:R-:W-:-:S03]  /*1270*/  UIADD3 UR5, UR4, -UR5, URZ ;  /* 0x8000000504057290 */ /* 0x000fc6000fffe03f */
[----:B------:R-:W-:Y:S01]  /*1280*/  ULDC UR4, c[0x0][0x28c] ;  /* 0x0000a30000047ab9 */ /* 0x000fe20000000800 */
[----:B------:R-:W-:Y:S01]  /*1290*/  ULEA UR5, UR5, UR46, 0xd ;  /* 0x0000002e05057291 */ /* 0x000fe2000f8e683f */
[----:B------:R-:W-:-:S03]  /*12a0*/  ISETP.LT.AND P0, PT, RZ, UR4, PT ;  /* 0x00000004ff007c0c */ /* 0x000fc6000bf01270 */
[----:B------:R-:W-:-:S04]  /*12b0*/  UIADD3 UR5, UR5, 0x180, URZ ;  /* 0x0000018005057890 */ /* 0x000fc8000fffe03f */
[----:B------:R-:W-:-:S04]  /*12c0*/  USHF.R.U32.HI UR5, URZ, 0x4, UR5 ;  /* 0x000000043f057899 */ /* 0x000fc80008011605 */
[----:B------:R-:W-:-:S04]  /*12d0*/  ULOP3.LUT UR5, UR5, 0x3fff, URZ, 0xc0, !UPT ;  /* 0x00003fff05057892 */ /* 0x000fc8000f8ec03f */
[----:B------:R-:W-:Y:S01]  /*12e0*/  ULOP3.LUT UR45, UR5, 0x10000, URZ, 0xfc, !UPT ;  /* 0x00010000052d7892 */ /* 0x000fe2000f8efc3f */
[----:B---345:R-:W-:Y:S11]  /*12f0*/  @P0 BRA `(.L_x_13) ;  /* 0x0000000000400947 */ /* 0x038ff60003800000 */
[----:B------:R-:W-:Y:S01]  /*1300*/  MOV R0, 0x0 ;  /* 0x0000000000007802 */ /* 0x000fe20000000f00 */
[----:B------:R-:W-:Y:S01]  /*1310*/  ULDC.64 UR4, c[0x4][0x68] ;  /* 0x01001a0000047ab9 */ /* 0x000fe20000000a00 */
[----:B------:R-:W-:Y:S01]  /*1320*/  ULDC.64 UR6, c[0x4][0x8] ;  /* 0x0100020000067ab9 */ /* 0x000fe20000000a00 */
[----:B------:R-:W-:Y:S01]  /*1330*/  IMAD.U32 R4, RZ, RZ, UR4 ;  /* 0x00000004ff047e24 */ /* 0x000fe2000f8e00ff */
[----:B------:R0:W1:Y:S01]  /*1340*/  LDC.64 R14, c[0x4][R0] ;  /* 0x01000000000e7b82 */ /* 0x0000620000000a00 */
[----:B------:R-:W-:Y:S01]  /*1350*/  IMAD.U32 R5, RZ, RZ, UR5 ;  /* 0x00000005ff057e24 */ /* 0x000fe2000f8e00ff */
[----:B------:R-:W-:Y:S01]  /*1360*/  ULDC.64 UR4, c[0x4][0x70] ;  /* 0x01001c0000047ab9 */ /* 0x000fe20000000a00 */
[----:B------:R-:W-:Y:S02]  /*1370*/  IMAD.U32 R10, RZ, RZ, UR6 ;  /* 0x00000006ff0a7e24 */ /* 0x000fe4000f8e00ff */
[----:B------:R-:W-:Y:S02]  /*1380*/  IMAD.U32 R6, RZ, RZ, UR4 ;  /* 0x00000004ff067e24 */ /* 0x000fe4000f8e00ff */
[----:B------:R-:W-:-:S02]  /*1390*/  IMAD.U32 R7, RZ, RZ, UR5 ;  /* 0x00000005ff077e24 */ /* 0x000fc4000f8e00ff */
[----:B------:R-:W-:Y:S02]  /*13a0*/  IMAD.U32 R11, RZ, RZ, UR7 ;  /* 0x00000007ff0b7e24 */ /* 0x000fe4000f8e00ff */
[----:B------:R-:W-:Y:S02]  /*13b0*/  IMAD.MOV.U32 R8, RZ, RZ, 0x1e1 ;  /* 0x000001e1ff087424 */ /* 0x000fe400078e00ff */
[----:B------:R-:W-:Y:S02]  /*13c0*/  IMAD.MOV.U32 R12, RZ, RZ, 0x1 ;  /* 0x00000001ff0c7424 */ /* 0x000fe400078e00ff */
[----:B0-----:R-:W-:-:S07]  /*13d0*/  IMAD.MOV.U32 R13, RZ, RZ, RZ ;  /* 0x000000ffff0d7224 */ /* 0x001fce00078e00ff */
[----:B------:R-:W-:-:S07]  /*13e0*/  LEPC R20, `(.L_x_13) ;  /* 0x000000001014794e */ /* 0x000fce0000000000 */
[----:B-1---5:R-:W-:Y:S05]  /*13f0*/  CALL.ABS.NOINC R14 ;  /* 0x000000000e007343 */ /* 0x022fea0003c00000 */
.L_x_13:
[----:B------:R-:W-:-:S13]  /*1400*/  ISETP.NE.AND P0, PT, R98, 0x3, PT ;  /* 0x000000036200780c */ /* 0x000fda0003f05270 */
[----:B------:R-:W-:Y:S05]  /*1410*/  @!P0 BRA `(.L_x_14) ;  /* 0x0000000000048947 */ /* 0x000fea0003800000 */
[----:B------:R-:W-:Y:S01]  /*1420*/  BPT.TRAP 0x1 ;  /* 0x000000040000795c */ /* 0x000fe20000300000 */
.L_x_14:
[----:B------:R-:W-:Y:S02]  /*1430*/  IMAD.U32 R3, RZ, RZ, UR42 ;  /* 0x0000002aff037e24 */ /* 0x000fe4000f8e00ff */
[----:B------:R-:W-:-:S03]  /*1440*/  IMAD.U32 R0, RZ, RZ, UR36 ;  /* 0x00000024ff007e24 */ /* 0x000fc6000f8e00ff */
[----:B------:R-:W-:Y:S02]  /*1450*/  LEA R3, R3, UR46, 0x3 ;  /* 0x0000002e03037c11 */ /* 0x000fe4000f8e18ff */
[----:B------:R-:W-:-:S04]  /*1460*/  SHF.L.U32 R0, R0, 0x1f, RZ ;  /* 0x0000001f00007819 */ /* 0x000fc800000006ff */
[----:B------:R0:W1:Y:S01]  /*1470*/  SYNCS.PHASECHK.TRANS64.TRYWAIT P1, [R3+URZ], R0 ;  /* 0x00000000030075a7 */ /* 0x000062000802017f */
[----:B------:R-:W-:Y:S05]  /*1480*/  @!P0 BRA `(.L_x_15) ;  /* 0x0000000000048947 */ /* 0x000fea0003800000 */
[----:B------:R-:W-:Y:S01]  /*1490*/  BPT.TRAP 0x1 ;  /* 0x000000040000795c */ /* 0x000fe20000300000 */
.L_x_15:
[----:B------:R-:W-:-:S05]  /*14a0*/  IMAD.U32 R4, RZ, RZ, UR44 ;  /* 0x0000002cff047e24 */ /* 0x000fca000f8e00ff */
[----:B------:R-:W-:Y:S01]  /*14b0*/  ISETP.GE.AND P2, PT, R4, 0x1, PT ;  /* 0x000000010400780c */ /* 0x000fe20003f46270 */
[----:B-1----:R-:W-:-:S12]  /*14c0*/  @P1 BRA `(.L_x_16) ;  /* 0x0000000000081947 */ /* 0x002fd80003800000 */
[----:B------:R-:W1:Y:S02]  /*14d0*/  SYNCS.PHASECHK.TRANS64.TRYWAIT P1, [R3+URZ], R0 ;  /* 0x00000000030075a7 */ /* 0x000e64000802017f */
[----:B-1----:R-:W-:Y:S05]  /*14e0*/  @!P1 BRA `(.L_x_17) ;  /* 0x0000007000ec9947 */ /* 0x002fea0003800000 */
.L_x_16:
[----:B------:R-:W-:Y:S05]  /*14f0*/  WARPSYNC.ALL ;  /* 0x0000000000007948 */ /* 0x000fea0003800000 */
[----:B------:R-:W-:Y:S01]  /*1500*/  UIADD3 UR4, UR46, 0x60180, URZ ;  /* 0x000601802e047890 */ /* 0x000fe2000fffe03f */
[----:B------:R-:W-:Y:S01]  /*1510*/  WARPGROUP.ARRIVE ;  /* 0x00000000000079c5 */ /* 0x000fe20000000000 */
[----:B------:R-:W-:Y:S02]  /*1520*/  ULEA UR6, UR42, UR45, 0xc ;  /* 0x0000002d2a067291 */ /* 0x000fe4000f8e603f */
[----:B------:R-:W-:Y:S01]  /*1530*/  USHF.R.U32.HI UR4, URZ, 0x4, UR4 ;  /* 0x000000043f047899 */ /* 0x000fe20008011604 */
[----:B------:R-:W-:Y:S01]  /*1540*/  UMOV UR13, 0x40000040 ;  /* 0x40000040000d7882 */ /* 0x000fe20000000000 */
[----:B------:R-:W-:-:S02]  /*1550*/  UMOV UR15, 0x40000040 ;  /* 0x40000040000f7882 */ /* 0x000fc40000000000 */
[----:B------:R-:W-:Y:S01]  /*1560*/  ULOP3.LUT UR4, UR4, 0x3fff, URZ, 0xc0, !UPT ;  /* 0x00003fff04047892 */ /* 0x000fe2000f8ec03f */
[----:B------:R-:W-:Y:S01]  /*1570*/  UMOV UR12, UR6 ;  /* 0x00000006000c7c82 */ /* 0x000fe20008000000 */
[----:B------:R-:W-:Y:S02]  /*1580*/  UMOV UR5, 0x40000040 ;  /* 0x4000004000057882 */ /* 0x000fe40000000000 */
[----:B------:R-:W-:Y:S01]  /*1590*/  ULOP3.LUT UR8, UR4, 0x10000, URZ, 0xfc, !UPT ;  /* 0x0001000004087892 */ /* 0x000fe2000f8efc3f */
[----:B------:R-:W-:-:S03]  /*15a0*/  UMOV UR7, 0x40000040 ;  /* 0x4000004000077882 */ /* 0x000fc60000000000 */
[----:B------:R-:W-:-:S04]  /*15b0*/  ULEA UR4, UR42, UR8, 0xc ;  /* 0x000000082a047291 */ /* 0x000fc8000f8e603f */
[----:B------:R-:W-:-:S03]  /*15c0*/  UIADD3 UR9, UR4, 0xc06, URZ ;  /* 0x00000c0604097890 */ /* 0x000fc6000fffe03f */
[----:B------:R-:W-:Y:S02]  /*15d0*/  UMOV UR14, UR4 ;  /* 0x00000004000e7c82 */ /* 0x000fe40008000000 */
[----:B------:R-:W-:Y:S01]  /*15e0*/  HGMMA.64x128x8.F32.TF32 R24, gdesc[UR12], RZ, !UPT, gsb0 ;  /* 0x05e000000c1879f0 */ /* 0x000fe2000c0028ff */
[----:B------:R-:W-:Y:S02]  /*15f0*/  UIADD3 UR12, UR6, 0x2, URZ ;  /* 0x00000002060c7890 */ /* 0x000fe4000fffe03f */
[----:B------:R-:W-:Y:S01]  /*1600*/  UIADD3 UR14, UR4, 0x2, URZ ;  /* 0x00000002040e7890 */ /* 0x000fe2000fffe03f */
[----:B------:R-:W-:Y:S01]  /*1610*/  UMOV UR13, 0x40000040 ;  /* 0x40000040000d7882 */ /* 0x000fe20000000000 */
[----:B------:R-:W-:Y:S01]  /*1620*/  UMOV UR15, 0x40000040 ;  /* 0x40000040000f7882 */ /* 0x000fe20000000000 */
[----:B------:R-:W-:Y:S02]  /*1630*/  WARPGROUP.DEPBAR.LE gsb0, 0x0 ;  /* 0x00008000000079c5 */ /* 0x000fe40000010000 */
[----:B------:R-:W-:-:S06]  /*1640*/  WARPGROUP.ARRIVE ;  /* 0x00000000000079c5 */ /* 0x000fcc0000000000 */
[----:B------:R-:W-:Y:S01]  /*1650*/  HGMMA.64x128x8.F32.TF32 R24, gdesc[UR12], R24, gsb0 ;  /* 0x05e000000c1879f0 */ /* 0x000fe20008002818 */
        /* <DEDUP_REMOVED lines=88> */
[----:B------:R-:W-:-:S07]  /*1be0*/  UIADD3 UR6, UR6, 0xc06, URZ ;  /* 0x00000c0606067890 */ /* 0x000fce000fffe03f */
[----:B------:R-:W-:Y:S01]  /*1bf0*/  UMOV UR4, UR6 ;  /* 0x0000000600047c82 */ /* 0x000fe20008000000 */
[----:B------:R-:W-:Y:S01]  /*1c00*/  UMOV UR6, UR9 ;  /* 0x0000000900067c82 */ /* 0x000fe20008000000 */
[----:B------:R-:W-:Y:S02]  /*1c10*/  WARPGROUP.DEPBAR.LE gsb0, 0x0 ;  /* 0x00008000000079c5 */ /* 0x000fe40000010000 */
[----:B------:R-:W-:-:S06]  /*1c20*/  WARPGROUP.ARRIVE ;  /* 0x00000000000079c5 */ /* 0x000fcc0000000000 */
[----:B------:R-:W-:Y:S03]  /*1c30*/  HGMMA.64x128x8.F32.TF32 R24, gdesc[UR12], R24, gsb0 ;  /* 0x05e000000c1879f0 */ /* 0x000fe60008002818 */
[----:B------:R-:W-:Y:S02]  /*1c40*/  WARPGROUP.DEPBAR.LE gsb0, 0x0 ;  /* 0x00008000000079c5 */ /* 0x000fe40000010000 */
[----:B------:R-:W-:-:S07]  /*1c50*/  WARPGROUP.ARRIVE ;  /* 0x00000000000079c5 */ /* 0x000fce0000000000 */
[----:B------:R-:W-:Y:S03]  /*1c60*/  HGMMA.64x128x8.F32.TF32 R24, gdesc[UR4], R24, gsb0 ;  /* 0x05e00000041879f0 */ /* 0x000fe60008002818 */
[----:B------:R-:W-:Y:S02]  /*1c70*/  WARPGROUP.DEPBAR.LE gsb0, 0x0 ;  /* 0x00008000000079c5 */ /* 0x000fe40000010000 */
[----:B------:R-:W-:Y:S05]  /*1c80*/  @!P2 BRA `(.L_x_18) ;  /* 0x00000008006ca947 */ /* 0x000fea0003800000 */
[----:B------:R-:W-:Y:S01]  /*1c90*/  UIADD3 UR13, UR42, 0x1, URZ ;  /* 0x000000012a0d7890 */ /* 0x000fe2000fffe03f */
[----:B01----:R-:W-:Y:S01]  /*1ca0*/  IMAD.U32 R0, RZ, RZ, UR44 ;  /* 0x0000002cff007e24 */ /* 0x003fe2000f8e00ff */
[----:B------:R-:W-:Y:S02]  /*1cb0*/  UMOV UR9, UR42 ;  /* 0x0000002a00097c82 */ /* 0x000fe40008000000 */
[----:B------:R-:W-:-:S04]  /*1cc0*/  UISETP.NE.AND UP0, UPT, UR13, 0x6, UPT ;  /* 0x000000060d00788c */ /* 0x000fc8000bf05270 */
[----:B------:R-:W-:Y:S02]  /*1cd0*/  USEL UR4, URZ, 0x1, UP0 ;  /* 0x000000013f047887 */ /* 0x000fe40008000000 */
[----:B------:R-:W-:Y:S02]  /*1ce0*/  USEL UR13, UR13, URZ, UP0 ;  /* 0x0000003f0d0d7287 */ /* 0x000fe40008000000 */
[----:B------:R-:W-:-:S06]  /*1cf0*/  ULOP3.LUT UR4, UR36, UR4, URZ, 0x3c, !UPT ;  /* 0x0000000424047292 */ /* 0x000fcc000f8e3c3f */
[----:B------:R-:W-:-:S07]  /*1d00*/  IMAD.U32 R5, RZ, RZ, UR4 ;  /* 0x00000004ff057e24 */ /* 0x000fce000f8e00ff */
.L_x_25:
[----:B01----:R-:W-:Y:S05]  /*1d10*/  @!P0 BRA `(.L_x_19) ;  /* 0x0000000000048947 */ /* 0x003fea0003800000 */
[----:B------:R-:W-:Y:S01]  /*1d20*/  BPT.TRAP 0x1 ;  /* 0x000000040000795c */ /* 0x000fe20000300000 */
.L_x_19:
[----:B------:R-:W0:Y:S01]  /*1d30*/  S2UR UR4, SR_CgaCtaId ;  /* 0x00000000000479c3 */ /* 0x000e220000008800 */
[----:B------:R-:W-:Y:S01]  /*1d40*/  UMOV UR10, 0x400 ;  /* 0x00000400000a7882 */ /* 0x000fe20000000000 */
[----:B------:R-:W-:Y:S01]  /*1d50*/  SHF.L.U32 R3, R5, 0x1f, RZ ;  /* 0x0000001f05037819 */ /* 0x000fe200000006ff */
[----:B0-----:R-:W-:-:S04]  /*1d60*/  ULEA UR10, UR4, UR10, 0x18 ;  /* 0x0000000a040a7291 */ /* 0x001fc8000f8ec03f */
[----:B------:R-:W-:-:S09]  /*1d70*/  ULEA UR4, UR13, UR10, 0x3 ;  /* 0x0000000a0d047291 */ /* 0x000fd2000f8e183f */
[----:B------:R0:W1:Y:S01]  /*1d80*/  SYNCS.PHASECHK.TRANS64.TRYWAIT P1, [UR4], R3 ;  /* 0x00000003ff0075a7 */ /* 0x0000620008020144 */
[----:B------:R-:W-:Y:S05]  /*1d90*/  @!P0 BRA `(.L_x_20) ;  /* 0x0000000000048947 */ /* 0x000fea0003800000 */
[----:B------:R-:W-:Y:S01]  /*1da0*/  BPT.TRAP 0x1 ;  /* 0x000000040000795c */ /* 0x000fe20000300000 */
.L_x_20:
[----:B-1----:R-:W-:Y:S05]  /*1db0*/  @P1 BRA `(.L_x_21) ;  /* 0x0000000000081947 */ /* 0x002fea0003800000 */
[----:B------:R-:W1:Y:S02]  /*1dc0*/  SYNCS.PHASECHK.TRANS64.TRYWAIT P1, [UR4], R3 ;  /* 0x00000003ff0075a7 */ /* 0x000e640008020144 */
[----:B-1----:R-:W-:Y:S05]  /*1dd0*/  @!P1 BRA `(.L_x_22) ;  /* 0x0000006800c49947 */ /* 0x002fea0003800000 */
.L_x_21:
[----:B------:R-:W-:Y:S01]  /*1de0*/  ULEA UR12, UR13, UR8, 0xc ;  /* 0x000000080d0c7291 */ /* 0x000fe2000f8e603f */
[----:B------:R-:W-:Y:S01]  /*1df0*/  WARPGROUP.ARRIVE ;  /* 0x00000000000079c5 */ /* 0x000fe20000000000 */
[----:B------:R-:W-:Y:S01]  /*1e00*/  ULEA UR11, UR13, UR45, 0xc ;  /* 0x0000002d0d0b7291 */ /* 0x000fe2000f8e603f */
[----:B------:R-:W-:Y:S01]  /*1e10*/  UMOV UR7, 0x40000040 ;  /* 0x4000004000077882 */ /* 0x000fe20000000000 */
[----:B------:R-:W-:-:S03]  /*1e20*/  UMOV UR5, 0x40000040 ;  /* 0x4000004000057882 */ /* 0x000fc60000000000 */
[----:B------:R-:W-:Y:S02]  /*1e30*/  UMOV UR6, UR12 ;  /* 0x0000000c00067c82 */ /* 0x000fe40008000000 */
[----:B------:R-:W-:Y:S02]  /*1e40*/  UMOV UR4, UR11 ;  /* 0x0000000b00047c82 */ /* 0x000fe40008000000 */
[----:B------:R-:W-:Y:S01]  /*1e50*/  HGMMA.64x128x8.F32.TF32 R24, gdesc[UR4], R24, gsb0 ;  /* 0x05e00000041879f0 */ /* 0x000fe20008002818 */
[----:B------:R-:W-:Y:S02]  /*1e60*/  UIADD3 UR6, UR12, 0x2, URZ ;  /* 0x000000020c067890 */ /* 0x000fe4000fffe03f */
[----:B------:R-:W-:Y:S01]  /*1e70*/  UIADD3 UR4, UR11, 0x2, URZ ;  /* 0x000000020b047890 */ /* 0x000fe2000fffe03f */
[----:B------:R-:W-:Y:S01]  /*1e80*/  UMOV UR7, 0x40000040 ;  /* 0x4000004000077882 */ /* 0x000fe20000000000 */
[----:B------:R-:W-:Y:S01]  /*1e90*/  UMOV UR5, 0x40000040 ;  /* 0x4000004000057882 */ /* 0x000fe20000000000 */
[----:B------:R-:W-:-:S02]  /*1ea0*/  WARPGROUP.DEPBAR.LE gsb0, 0x0 ;  /* 0x00008000000079c5 */ /* 0x000fc40000010000 */
        /* <DEDUP_REMOVED lines=99> */
[----:B------:R-:W-:Y:S03]  /*24e0*/  HGMMA.64x128x8.F32.TF32 R24, gdesc[UR4], R24, gsb0 ;  /* 0x05e00000041879f0 */ /* 0x000fe60008002818 */
[----:B------:R-:W-:Y:S02]  /*24f0*/  WARPGROUP.DEPBAR.LE gsb0, 0x0 ;  /* 0x00008000000079c5 */ /* 0x000fe40000010000 */
[----:B------:R-:W-:Y:S05]  /*2500*/  @!P0 BRA `(.L_x_23) ;  /* 0x0000000000048947 */ /* 0x000fea0003800000 */
[----:B------:R-:W-:Y:S01]  /*2510*/  BPT.TRAP 0x1 ;  /* 0x000000040000795c */ /* 0x000fe20000300000 */
.L_x_23:
[----:B------:R-:W-:Y:S01]  /*2520*/  ULEA UR10, UR9, UR10, 0x3 ;  /* 0x0000000a090a7291 */ /* 0x000fe2000f8e183f */
[----:B------:R-:W-:-:S03]  /*2530*/  ISETP.GT.U32.AND P1, PT, R18, 0x1, PT ;  /* 0x000000011200780c */ /* 0x000fc60003f24070 */
[----:B------:R-:W-:-:S04]  /*2540*/  UIADD3 UR10, UR10, 0x30, URZ ;  /* 0x000000300a0a7890 */ /* 0x000fc8000fffe03f */
[----:B------:R-:W-:-:S09]  /*2550*/  UPRMT UR10, URZ, 0x654, UR10 ;  /* 0x000006543f0a7896 */ /* 0x000fd2000800000a */
[----:B------:R-:W-:Y:S01]  /*2560*/  SYNCS.ARRIVE.TRANS64.RED.A1T0 RZ, [UR10], RZ ;  /* 0x000000ffffff79a7 */ /* 0x000fe2000810040a */
[----:B------:R-:W-:Y:S05]  /*2570*/  @P1 BRA `(.L_x_24) ;  /* 0x0000000000041947 */ /* 0x000fea0003800000 */
[----:B------:R-:W-:Y:S01]  /*2580*/  BPT.TRAP 0x1 ;  /* 0x000000040000795c */ /* 0x000fe20000300000 */
.L_x_24:
[----:B------:R-:W-:Y:S01]  /*2590*/  UIADD3 UR13, UR13, 0x1, URZ ;  /* 0x000000010d0d7890 */ /* 0x000fe2000fffe03f */
[C---:B------:R-:W-:Y:S01]  /*25a0*/  ISETP.GT.AND P1, PT, R0.reuse, 0x1, PT ;  /* 0x000000010000780c */ /* 0x040fe20003f24270 */
[----:B------:R-:W-:Y:S01]  /*25b0*/  UIADD3 UR9, UR9, 0x1, URZ ;  /* 0x0000000109097890 */ /* 0x000fe2000fffe03f */
[----:B------:R-:W-:Y:S01]  /*25c0*/  VIADD R0, R0, 0xffffffff ;  /* 0xffffffff00007836 */ /* 0x000fe20000000000 */
[----:B------:R-:W-:Y:S02]  /*25d0*/  UISETP.NE.AND UP0, UPT, UR13, 0x6, UPT ;  /* 0x000000060d00788c */ /* 0x000fe4000bf05270 */
[----:B------:R-:W-:Y:S02]  /*25e0*/  UISETP.NE.AND UP1, UPT, UR9, 0x6, UPT ;  /* 0x000000060900788c */ /* 0x000fe4000bf25270 */
[----:B------:R-:W-:Y:S02]  /*25f0*/  USEL UR4, URZ, 0x1, UP0 ;  /* 0x000000013f047887 */ /* 0x000fe40008000000 */
[----:B------:R-:W-:-:S02]  /*2600*/  USEL UR13, UR13, URZ, UP0 ;  /* 0x0000003f0d0d7287 */ /* 0x000fc40008000000 */
[----:B------:R-:W-:Y:S02]  /*2610*/  USEL UR9, UR9, URZ, UP1 ;  /* 0x0000003f09097287 */ /* 0x000fe40008800000 */
[----:B------:R-:W-:Y:S01]  /*2620*/  LOP3.LUT R5, R5, UR4, RZ, 0x3c, !PT ;  /* 0x0000000405057c12 */ /* 0x000fe2000f8e3cff */
[----:B------:R-:W-:Y:S09]  /*2630*/  @P1 BRA `(.L_x_25) ;  /* 0xfffffff400b41947 */ /* 0x000ff2000383ffff */
.L_x_18:
[----:B01----:R-:W0:Y:S02]  /*2640*/  LDC R0, c[0x0][0x28c] ;  /* 0x0000a300ff007b82 */ /* 0x003e240000000800 */
[----:B0-----:R-:W-:-:S13]  /*2650*/  ISETP.GE.AND P1, PT, R0, 0x1, PT ;  /* 0x000000010000780c */ /* 0x001fda0003f26270 */
[----:B------:R-:W-:Y:S05]  /*2660*/  @!P1 BRA `(.L_x_26) ;  /* 0x0000000000409947 */ /* 0x000fea0003800000 */
[----:B------:R-:W-:Y:S05]  /*2670*/  @!P0 BRA `(.L_x_27) ;  /* 0x0000000000048947 */ /* 0x000fea0003800000 */
[----:B------:R-:W-:Y:S01]  /*2680*/  BPT.TRAP 0x1 ;  /* 0x000000040000795c */ /* 0x000fe20000300000 */
.L_x_27:
[----:B------:R-:W0:Y:S01]  /*2690*/  S2UR UR7, SR_CgaCtaId ;  /* 0x00000000000779c3 */ /* 0x000e220000008800 */
[----:B------:R-:W-:Y:S01]  /*26a0*/  UIADD3 UR6, UR44, UR42, URZ ;  /* 0x0000002a2c067290 */ /* 0x000fe2000fffe03f */
[----:B------:R-:W-:-:S03]  /*26b0*/  ISETP.GT.U32.AND P0, PT, R18, 0x1, PT ;  /* 0x000000011200780c */ /* 0x000fc60003f04070 */
[----:B------:R-:W-:-:S04]  /*26c0*/  UIMAD.WIDE.U32 UR4, UR6, -0x55555555, URZ ;  /* 0xaaaaaaab060478a5 */ /* 0x000fc8000f8e003f */
[----:B------:R-:W-:-:S03]  /*26d0*/  USHF.R.U32.HI UR4, URZ, 0x2, UR5 ;  /* 0x000000023f047899 */ /* 0x000fc60008011605 */
[----:B------:R-:W-:Y:S01]  /*26e0*/  UMOV UR5, 0x400 ;  /* 0x0000040000057882 */ /* 0x000fe20000000000 */
[----:B------:R-:W-:Y:S02]  /*26f0*/  UIMAD UR6, UR4, -0x6, UR6 ;  /* 0xfffffffa040678a4 */ /* 0x000fe4000f8e0206 */
[----:B0-----:R-:W-:-:S04]  /*2700*/  ULEA UR5, UR7, UR5, 0x18 ;  /* 0x0000000507057291 */ /* 0x001fc8000f8ec03f */
[----:B------:R-:W-:-:S04]  /*2710*/  ULEA UR6, UR6, UR5, 0x3 ;  /* 0x0000000506067291 */ /* 0x000fc8000f8e183f */
[----:B------:R-:W-:-:S04]  /*2720*/  UIADD3 UR6, UR6, 0x30, URZ ;  /* 0x0000003006067890 */ /* 0x000fc8000fffe03f */
[----:B------:R-:W-:-:S09]  /*2730*/  UPRMT UR6, URZ, 0x654, UR6 ;  /* 0x000006543f067896 */ /* 0x000fd20008000006 */
[----:B------:R-:W-:Y:S01]  /*2740*/  SYNCS.ARRIVE.TRANS64.RED.A1T0 RZ, [UR6], RZ ;  /* 0x000000ffffff79a7 */ /* 0x000fe20008100406 */
[----:B------:R-:W-:Y:S05]  /*2750*/  @P0 BRA `(.L_x_26) ;  /* 0x0000000000040947 */ /* 0x000fea0003800000 */
[----:B------:R-:W-:Y:S01]  /*2760*/  BPT.TRAP 0x1 ;  /* 0x000000040000795c */ /* 0x000fe20000300000 */
.L_x_26:
[----:B------:R-:W-:Y:S01]  /*2770*/  IMAD.SHL.U32 R6, R100, 0x80, RZ ;  /* 0x0000008064067824 */ /* 0x000fe200078e00ff */
[----:B------:R-:W-:Y:S01]  /*2780*/  UIADD3 UR42, UR43, UR42, URZ ;  /* 0x0000002a2b2a7290 */ /* 0x000fe2000fffe03f */
[----:B------:R-:W-:Y:S01]  /*2790*/  SHF.R.S32.HI R11, RZ, 0x1f, R99 ;  /* 0x0000001fff0b7819 */ /* 0x000fe20000011463 */
[----:B------:R-:W-:Y:S01]  /*27a0*/  UISETP.GE.U32.AND UP1, UPT, UR43, 0x6, UPT ;  /* 0x000000062b00788c */ /* 0x000fe2000bf26070 */
[----:B------:R-:W-:Y:S01]  /*27b0*/  IMAD.SHL.U32 R10, R101, 0x80, RZ ;  /* 0x00000080650a7824 */ /* 0x000fe200078e00ff */
[----:B------:R-:W-:Y:S01]  /*27c0*/  ULDC UR7, c[0x0][0x288] ;  /* 0x0000a20000077ab9 */ /* 0x000fe20000000800 */
[C---:B------:R-:W-:Y:S01]  /*27d0*/  LOP3.LUT R8, R6.reuse, 0x6, R93, 0xf8, !PT ;  /* 0x0000000606087812 */ /* 0x040fe200078ef85d */
[----:B------:R-:W-:Y:S01]  /*27e0*/  UISETP.GT.U32.AND UP0, UPT, UR42, 0x5, UPT ;  /* 0x000000052a00788c */ /* 0x000fe2000bf04070 */
[----:B------:R-:W-:Y:S01]  /*27f0*/  ISETP.GE.AND P0, PT, R6, UR7, PT ;  /* 0x0000000706007c0c */ /* 0x000fe2000bf06270 */
[----:B------:R-:W-:Y:S01]  /*2800*/  ULDC.64 UR4, c[0x0][0x5d0] ;  /* 0x0001740000047ab9 */ /* 0x000fe20000000a00 */
[--C-:B------:R-:W-:Y:S01]  /*2810*/  SHF.R.S32.HI R9, RZ, 0x1f, R8.reuse ;  /* 0x0000001fff097819 */ /* 0x100fe20000011408 */
[----:B------:R-:W-:Y:S01]  /*2820*/  ULDC UR10, c[0x0][0x284] ;  /* 0x0000a100000a7ab9 */ /* 0x000fe20000000800 */
[----:B------:R-:W-:Y:S01]  /*2830*/  IMAD R0, R11, UR4, RZ ;  /* 0x000000040b007c24 */ /* 0x000fe2000f8e02ff */
[----:B------:R-:W-:Y:S01]  /*2840*/  UISETP.LT.U32.AND UP0, UPT, UR43, 0x6, UP0 ;  /* 0x000000062b00788c */ /* 0x000fe20008701070 */
[----:B------:R-:W-:Y:S01]  /*2850*/  ISETP.GE.OR P0, PT, R10, UR10, P0 ;  /* 0x0000000a0a007c0c */ /* 0x000fe20008706670 */
[----:B------:R-:W-:Y:S01]  /*2860*/  IMAD.WIDE.U32 R4, R99, UR4, R8 ;  /* 0x0000000463047c25 */ /* 0x000fe2000f8e0008 */
[----:B------:R-:W-:Y:S01]  /*2870*/  ULDC.64 UR8, c[0x0][0x5c8] ;  /* 0x0001720000087ab9 */ /* 0x000fe20000000a00 */
[----:B------:R-:W-:-:S02]  /*2880*/  USEL UR6, URZ, 0x1, !UP0 ;  /* 0x000000013f067887 */ /* 0x000fc4000c000000 */
[----:B------:R-:W-:Y:S01]  /*2890*/  IMAD R3, R99, UR5, R0 ;  /* 0x0000000563037c24 */ /* 0x000fe2000f8e0200 */
[----:B------:R-:W-:Y:S01]  /*28a0*/  @UP1 UIMAD.WIDE.U32 UR4, UR42, -0x55555555, URZ ;  /* 0xaaaaaaab2a0418a5 */ /* 0x000fe2000f8e003f */
[----:B------:R-:W-:Y:S01]  /*28b0*/  IMAD.WIDE R100, R101, 0x80, R22 ;  /* 0x0000008065647825 */ /* 0x000fe200078e0216 */
[----:B------:R-:W-:Y:S02]  /*28c0*/  ULOP3.LUT UR36, UR36, UR6, URZ, 0x3c, !UPT ;  /* 0x0000000624247292 */ /* 0x000fe4000f8e3c3f */
[----:B------:R-:W-:Y:S01]  /*28d0*/  @UP1 USHF.R.U32.HI UR4, URZ, 0x2, UR5 ;  /* 0x000000023f041899 */ /* 0x000fe20008011605 */
[----:B------:R-:W-:Y:S02]  /*28e0*/  IMAD.IADD R5, R5, 0x1, R3 ;  /* 0x0000000105057824 */ /* 0x000fe400078e0203 */
[----:B------:R-:W-:Y:S01]  /*28f0*/  IMAD R3, R101, UR8, RZ ;  /* 0x0000000865037c24 */ /* 0x000fe2000f8e02ff */
[----:B------:R-:W-:Y:S01]  /*2900*/  @UP1 ULOP3.LUT UR36, UR36, 0x1, UR4, 0x78, !UPT ;  /* 0x0000000124241892 */ /* 0x000fe2000f8e7804 */
[----:B------:R-:W-:-:S04]  /*2910*/  IMAD.WIDE.U32 R102, R100, UR8, R4 ;  /* 0x0000000864667c25 */ /* 0x000fc8000f8e0004 */
[----:B------:R-:W-:Y:S02]  /*2920*/  IMAD R7, R100, UR9, R3 ;  /* 0x0000000964077c24 */ /* 0x000fe4000f8e0203 */
[----:B------:R-:W-:Y:S01]  /*2930*/  IMAD.MOV.U32 R0, RZ, RZ, -0x1 ;  /* 0xffffffffff007424 */ /* 0x000fe200078e00ff */
[----:B------:R-:W-:Y:S06]  /*2940*/  @P0 BRA `(.L_x_28) ;  /* 0x0000004000100947 */ /* 0x000fec0003800000 */
[----:B-----5:R-:W-:Y:S01]  /*2950*/  FSETP.NEU.AND P1, PT, R88, RZ, PT ;  /* 0x000000ff5800720b */ /* 0x020fe20003f2d000 */
[----:B------:R-:W-:Y:S01]  /*2960*/  IMAD.IADD R4, R89, 0x1, -R6 ;  /* 0x0000000159047824 */ /* 0x000fe200078e0a06 */
[----:B------:R-:W-:Y:S01]  /*2970*/  BSSY B0, `(.L_x_28) ;  /* 0x0000401000007945 */ /* 0x000fe20003800000 */
[----:B------:R-:W-:Y:S02]  /*2980*/  IMAD.IADD R3, R97, 0x1, -R10 ;  /* 0x0000000161037824 */ /* 0x000fe400078e0a0a */
[----:B------:R-:W-:Y:S01]  /*2990*/  IMAD.IADD R113, R103, 0x1, R7 ;  /* 0x0000000167717824 */ /* 0x000fe200078e0207 */
[----:B------:R-:W-:-:S04]  /*29a0*/  ISETP.GT.AND P0, PT, R4, RZ, PT ;  /* 0x000000ff0400720c */ /* 0x000fc80003f04270 */
[----:B------:R-:W-:-:S03]  /*29b0*/  ISETP.GT.AND P2, PT, R3, RZ, P0 ;  /* 0x000000ff0300720c */ /* 0x000fc60000744270 */
[----:B------:R-:W-:Y:S10]  /*29c0*/  @!P1 BRA `(.L_x_29) ;  /* 0x0000002c001c9947 */ /* 0x000ff40003800000 */
[----:B------:R-:W0:Y:S01]  /*29d0*/  LDC.64 R106, c[0x0][0x5b8] ;  /* 0x00016e00ff6a7b82 */ /* 0x000e220000000a00 */
[----:B------:R-:W-:-:S07]  /*29e0*/  ULDC.64 UR4, c[0x0][0x5c0] ;  /* 0x0001700000047ab9 */ /* 0x000fce0000000a00 */
[----:B------:R-:W1:Y:S08]  /*29f0*/  LDC.64 R108, c[0x0][0x5b0] ;  /* 0x00016c00ff6c7b82 */ /* 0x000e700000000a00 */
[----:B------:R-:W2:Y:S01]  /*2a00*/  LDC.64 R110, c[0x0][0x5a8] ;  /* 0x00016a00ff6e7b82 */ /* 0x000ea20000000a00 */
[-C--:B0-----:R-:W-:Y:S02]  /*2a10*/  IMAD R6, R11, R106.reuse, RZ ;  /* 0x0000006a0b067224 */ /* 0x081fe400078e02ff */
[----:B------:R-:W-:-:S04]  /*2a20*/  IMAD.WIDE.U32 R104, R99, R106, R8 ;  /* 0x0000006a63687225 */ /* 0x000fc800078e0008 */
[----:B------:R-:W-:Y:S02]  /*2a30*/  IMAD R103, R99, R107, R6 ;  /* 0x0000006b63677224 */ /* 0x000fe400078e0206 */
[-C--:B-1----:R-:W-:Y:S02]  /*2a40*/  IMAD R5, R101, R108.reuse, RZ ;  /* 0x0000006c65057224 */ /* 0x082fe400078e02ff */
[----:B------:R-:W-:Y:S02]  /*2a50*/  IMAD.IADD R13, R105, 0x1, R103 ;  /* 0x00000001690d7824 */ /* 0x000fe400078e0267 */
[----:B------:R-:W-:Y:S02]  /*2a60*/  IMAD.MOV.U32 R12, RZ, RZ, R104 ;  /* 0x000000ffff0c7224 */ /* 0x000fe400078e0068 */
[C---:B------:R-:W-:Y:S02]  /*2a70*/  IMAD R101, R100.reuse, R109, R5 ;  /* 0x0000006d64657224 */ /* 0x040fe400078e0205 */
[----:B------:R-:W-:-:S04]  /*2a80*/  IMAD.WIDE.U32 R6, R100, R108, R12 ;  /* 0x0000006c64067225 */ /* 0x000fc800078e000c */
[----:B------:R-:W-:Y:S01]  /*2a90*/  IMAD.IADD R5, R7, 0x1, R101 ;  /* 0x0000000107057824 */ /* 0x000fe200078e0265 */
[----:B--2---:R-:W-:-:S04]  /*2aa0*/  LEA R14, P1, R6, R110, 0x2 ;  /* 0x0000006e060e7211 */ /* 0x004fc800078210ff */
[----:B------:R-:W-:-:S05]  /*2ab0*/  LEA.HI.X R15, R6, R111, R5, 0x2, P1 ;  /* 0x0000006f060f7211 */ /* 0x000fca00008f1405 */
[----:B------:R0:W2:Y:S01]  /*2ac0*/  @P2 LDG.E.LTC128B R5, desc[UR40][R14.64] ;  /* 0x000000280e052981 */ /* 0x0000a2000c1e1920 */
[----:B------:R-:W-:Y:S01]  /*2ad0*/  LEA R10, P3, R102, UR4, 0x2 ;  /* 0x00000004660a7c11 */ /* 0x000fe2000f8610ff */
[----:B------:R-:W-:Y:S01]  /*2ae0*/  IMAD.WIDE.U32 R6, R100, R108, R8 ;  /* 0x0000006c64067225 */ /* 0x000fe200078e0008 */
[----:B------:R-:W-:Y:S01]  /*2af0*/  ISETP.GT.AND P1, PT, R4, 0x1, PT ;  /* 0x000000010400780c */ /* 0x000fe20003f24270 */
[----:B------:R-:W-:Y:S02]  /*2b00*/  BSSY B1, `(.L_x_30) ;  /* 0x0000012000017945 */ /* 0x000fe40003800000 */
[----:B------:R-:W-:Y:S02]  /*2b10*/  IMAD.IADD R7, R101, 0x1, R7 ;  /* 0x0000000165077824 */ /* 0x000fe400078e0207 */
[----:B------:R-:W-:Y:S01]  /*2b20*/  IMAD.WIDE.U32 R20, R99, R106, R6 ;  /* 0x0000006a63147225 */ /* 0x000fe200078e0006 */
[----:B0-----:R-:W-:-:S03]  /*2b30*/  SHF.L.U64.HI R15, R108, 0x3, R109 ;  /* 0x000000036c0f7819 */ /* 0x001fc6000001026d */
[----:B------:R-:W-:Y:S01]  /*2b40*/  IMAD.IADD R7, R103, 0x1, R21 ;  /* 0x0000000167077824 */ /* 0x000fe200078e0215 */
[----:B------:R-:W-:Y:S01]  /*2b50*/  LEA R6, P4, R20, R110, 0x2 ;  /* 0x0000006e14067211 */ /* 0x000fe200078810ff */
[----:B------:R-:W-:-:S03]  /*2b60*/  IMAD.SHL.U32 R14, R108, 0x8, RZ ;  /* 0x000000086c0e7824 */ /* 0x000fc600078e00ff */
[----:B------:R-:W-:Y:S01]  /*2b70*/  LEA.HI.X R7, R20, R111, R7, 0x2, P4 ;  /* 0x0000006f14077211 */ /* 0x000fe200020f1407 */
[----:B------:R-:W-:Y:S01]  /*2b80*/  IMAD.WIDE.U32 R20, R100, R108, R14 ;  /* 0x0000006c64147225 */ /* 0x000fe200078e000e */
[----:B--2---:R-:W-:-:S05]  /*2b90*/  LOP3.LUT R11, R5, 0xffffe000, RZ, 0xc0, !PT ;  /* 0xffffe000050b7812 */ /* 0x004fca00078ec0ff */
[----:B------:R-:W-:-:S04]  /*2ba0*/  FMUL R11, R11, R88 ;  /* 0x000000580b0b7220 */ /* 0x000fc80000400000 */
[----:B------:R-:W-:Y:S01]  /*2bb0*/  FFMA R107, R24, R19, R11 ;  /* 0x00000013186b7223 */ /* 0x000fe2000000000b */
[----:B------:R-:W-:Y:S02]  /*2bc0*/  LEA.HI.X R11, R102, UR5, R113, 0x2, P3 ;  /* 0x00000005660b7c11 */ /* 0x000fe400098f1471 */
[----:B------:R-:W-:Y:S02]  /*2bd0*/  ISETP.GT.AND P3, PT, R3, RZ, P1 ;  /* 0x000000ff0300720c */ /* 0x000fe40000f64270 */
[----:B------:R-:W-:-:S05]  /*2be0*/  F2FP.TF32.F32.PACK_B R107, R107 ;  /* 0x0000006bff6b723e */ /* 0x000fca00024050ff */
[----:B------:R0:W-:Y:S06]  /*2bf0*/  @P2 STG.E desc[UR40][R10.64], R107 ;  /* 0x0000006b0a002986 */ /* 0x0001ec000c101928 */
[----:B------:R-:W-:Y:S05]  /*2c00*/  @!P3 BRA `(.L_x_31) ;  /* 0x000000000004b947 */ /* 0x000fea0003800000 */
[----:B------:R1:W5:Y:S02]  /*2c10*/  LDG.E.LTC128B R5, desc[UR40][R6.64+0x4] ;  /* 0x0000042806057981 */ /* 0x000364000c1e1920 */
.L_x_31:
[----:B------:R-:W-:Y:S05]  /*2c20*/  BSYNC B1 ;  /* 0x0000000000017941 */ /* 0x000fea0003800000 */
.L_x_30:
[----:B-----5:R-:W-:Y:S01]  /*2c30*/  LOP3.LUT R15, R5, 0xffffe000, RZ, 0xc0, !PT ;  /* 0xffffe000050f7812 */ /* 0x020fe200078ec0ff */
[----:B------:R-:W-:Y:S01]  /*2c40*/  IMAD.IADD R101, R101, 0x1, R21 ;  /* 0x0000000165657824 */ /* 0x000fe200078e0215 */
[----:B------:R-:W-:Y:S01]  /*2c50*/  IADD3 R104, P2, R104, R20, RZ ;  /* 0x0000001468687210 */ /* 0x000fe20007f5e0ff */
[----:B------:R-:W-:Y:S01]  /*2c60*/  IMAD.MOV.U32 R24, RZ, RZ, R5 ;  /* 0x000000ffff187224 */ /* 0x000fe200078e0005 */
[----:B------:R-:W-:Y:S01]  /*2c70*/  ISETP.GT.AND P0, PT, R3, 0x8, P0 ;  /* 0x000000080300780c */ /* 0x000fe20000704270 */
[----:B------:R-:W-:Y:S02]  /*2c80*/  FMUL R12, R15, R88 ;  /* 0x000000580f0c7220 */ /* 0x000fe40000400000 */
[----:B------:R-:W-:Y:S01]  /*2c90*/  IMAD.X R13, R101, 0x1, R13, P2 ;  /* 0x00000001650d7824 */ /* 0x000fe200010e060d */
[----:B------:R-:W-:Y:S01]  /*2ca0*/  LEA R14, P2, R104, R110, 0x2 ;  /* 0x0000006e680e7211 */ /* 0x000fe200078410ff */
[----:B------:R-:W-:-:S03]  /*2cb0*/  FFMA R25, R25, R19, R12 ;  /* 0x0000001319197223 */ /* 0x000fc6000000000c */
[----:B------:R-:W-:Y:S02]  /*2cc0*/  LEA.HI.X R15, R104, R111, R13, 0x2, P2 ;  /* 0x0000006f680f7211 */ /* 0x000fe400010f140d */
[----:B------:R-:W-:-:S05]  /*2cd0*/  F2FP.TF32.F32.PACK_B R25, R25 ;  /* 0x00000019ff19723e */ /* 0x000fca00024050ff */
[----:B------:R2:W-:Y:S04]  /*2ce0*/  @P3 STG.E desc[UR40][R10.64+0x4], R25 ;  /* 0x000004190a003986 */ /* 0x0005e8000c101928 */
[----:B------:R-:W3:Y:S01]  /*2cf0*/  @P0 LDG.E.LTC128B R24, desc[UR40][R14.64] ;  /* 0x000000280e180981 */ /* 0x000ee2000c1e1920 */
[----:B------:R-:W-:Y:S01]  /*2d00*/  IADD3 R20, P2, R8, R20, RZ ;  /* 0x0000001408147210 */ /* 0x000fe20007f5e0ff */
[----:B------:R-:W-:Y:S01]  /*2d10*/  BSSY B1, `(.L_x_32) ;  /* 0x0000011000017945 */ /* 0x000fe20003800000 */
[----:B------:R-:W-:-:S03]  /*2d20*/  ISETP.GT.AND P1, PT, R3, 0x8, P1 ;  /* 0x000000080300780c */ /* 0x000fc60000f24270 */
[----:B------:R-:W-:Y:S01]  /*2d30*/  IMAD.X R21, R9, 0x1, R101, P2 ;  /* 0x0000000109157824 */ /* 0x000fe200010e0665 */
[C---:B------:R-:W-:Y:S02]  /*2d40*/  SHF.L.U64.HI R9, R92.reuse, 0x2, R91 ;  /* 0x000000025c097819 */ /* 0x040fe4000001025b */
[----:B------:R-:W-:Y:S01]  /*2d50*/  LEA R12, P2, R92, R10, 0x2 ;  /* 0x0000000a5c0c7211 */ /* 0x000fe200078410ff */
[----:B------:R-:W-:-:S04]  /*2d60*/  IMAD.WIDE.U32 R20, R99, R106, R20 ;  /* 0x0000006a63147225 */ /* 0x000fc800078e0014 */
[----:B------:R-:W-:Y:S01]  /*2d70*/  IMAD.X R13, R9, 0x1, R11, P2 ;  /* 0x00000001090d7824 */ /* 0x000fe200010e060b */
[----:B------:R-:W-:Y:S02]  /*2d80*/  LEA R8, P3, R20, R110, 0x2 ;  /* 0x0000006e14087211 */ /* 0x000fe400078610ff */
[----:B---3--:R-:W-:-:S05]  /*2d90*/  LOP3.LUT R5, R24, 0xffffe000, RZ, 0xc0, !PT ;  /* 0xffffe00018057812 */ /* 0x008fca00078ec0ff */
[----:B------:R-:W-:-:S04]  /*2da0*/  FMUL R5, R5, R88 ;  /* 0x0000005805057220 */ /* 0x000fc80000400000 */
[----:B------:R-:W-:Y:S01]  /*2db0*/  FFMA R99, R26, R19, R5 ;  /* 0x000000131a637223 */ /* 0x000fe20000000005 */
[----:B------:R-:W-:-:S04]  /*2dc0*/  IMAD.IADD R5, R103, 0x1, R21 ;  /* 0x0000000167057824 */ /* 0x000fc800078e0215 */
[----:B------:R-:W-:Y:S02]  /*2dd0*/  F2FP.TF32.F32.PACK_B R99, R99 ;  /* 0x00000063ff63723e */ /* 0x000fe400024050ff */
[----:B------:R-:W-:-:S03]  /*2de0*/  LEA.HI.X R9, R20, R111, R5, 0x2, P3 ;  /* 0x0000006f14097211 */ /* 0x000fc600018f1405 */
[----:B------:R2:W-:Y:S01]  /*2df0*/  @P0 STG.E desc[UR40][R12.64], R99 ;  /* 0x000000630c000986 */ /* 0x0005e2000c101928 */
[----:B------:R-:W-:Y:S05]  /*2e00*/  @!P1 BRA `(.L_x_33) ;  /* 0x0000000000049947 */ /* 0x000fea0003800000 */
[----:B------:R3:W5:Y:S02]  /*2e10*/  LDG.E.LTC128B R24, desc[UR40][R8.64+0x4] ;  /* 0x0000042808187981 */ /* 0x000764000c1e1920 */
.L_x_33:
[----:B------:R-:W-:Y:S05]  /*2e20*/  BSYNC B1 ;  /* 0x0000000000017941 */ /* 0x000fea0003800000 */
.L_x_32:
[----:B-----5:R-:W-:Y:S01]  /*2e30*/  LOP3.LUT R5, R24, 0xffffe000, RZ, 0xc0, !PT ;  /* 0xffffe00018057812 */ /* 0x020fe200078ec0ff */
[----:B------:R-:W-:Y:S01]  /*2e40*/  BSSY B1, `(.L_x_34) ;  /* 0x0000009000017945 */ /* 0x000fe20003800000 */
[----:B------:R-:W-:-:S03]  /*2e50*/  ISETP.GT.AND P0, PT, R4, 0x8, PT ;  /* 0x000000080400780c */ /* 0x000fc60003f04270 */
[----:B------:R-:W-:Y:S01]  /*2e60*/  FMUL R14, R5, R88 ;  /* 0x00000058050e7220 */ /* 0x000fe20000400000 */
[----:B------:R-:W-:-:S03]  /*2e70*/  ISETP.GT.AND P2, PT, R3, RZ, P0 ;  /* 0x000000ff0300720c */ /* 0x000fc60000744270 */
[----:B------:R-:W-:-:S05]  /*2e80*/  FFMA R27, R27, R19, R14 ;  /* 0x000000131b1b7223 */ /* 0x000fca000000000e */
[----:B------:R-:W-:-:S05]  /*2e90*/  F2FP.TF32.F32.PACK_B R27, R27 ;  /* 0x0000001bff1b723e */ /* 0x000fca00024050ff */
[----:B------:R4:W-:Y:S01]  /*2ea0*/  @P1 STG.E desc[UR40][R12.64+0x4], R27 ;  /* 0x0000041b0c001986 */ /* 0x0009e2000c101928 */
[----:B------:R-:W-:Y:S05]  /*2eb0*/  @!P2 BRA `(.L_x_35) ;  /* 0x000000000004a947 */ /* 0x000fea0003800000 */
[----:B------:R0:W5:Y:S02]  /*2ec0*/  LDG.E.LTC128B R24, desc[UR40][R6.64+0x20] ;  /* 0x0000202806187981 */ /* 0x000164000c1e1920 */
.L_x_35:
[----:B------:R-:W-:Y:S05]  /*2ed0*/  BSYNC B1 ;  /* 0x0000000000017941 */ /* 0x000fea0003800000 */
.L_x_34:
        /* <DEDUP_REMOVED lines=10> */
.L_x_37:
[----:B------:R-:W-:Y:S05]  /*2f80*/  BSYNC B1 ;  /* 0x0000000000017941 */ /* 0x000fea0003800000 */
.L_x_36:
[----:B0----5:R-:W-:Y:S01]  /*2f90*/  LOP3.LUT R5, R24, 0xffffe000, RZ, 0xc0, !PT ;  /* 0xffffe00018057812 */ /* 0x021fe200078ec0ff */
[----:B------:R-:W-:Y:S01]  /*2fa0*/  BSSY B1, `(.L_x_38) ;  /* 0x0000008000017945 */ /* 0x000fe20003800000 */
[----:B------:R-:W-:-:S03]  /*2fb0*/  ISETP.GT.AND P0, PT, R3, 0x8, P0 ;  /* 0x000000080300780c */ /* 0x000fc60000704270 */
[----:B------:R-:W-:-:S04]  /*2fc0*/  FMUL R14, R5, R88 ;  /* 0x00000058050e7220 */ /* 0x000fc80000400000 */
[----:B------:R-:W-:-:S05]  /*2fd0*/  FFMA R29, R29, R19, R14 ;  /* 0x000000131d1d7223 */ /* 0x000fca000000000e */
[----:B------:R-:W-:-:S05]  /*2fe0*/  F2FP.TF32.F32.PACK_B R29, R29 ;  /* 0x0000001dff1d723e */ /* 0x000fca00024050ff */
[----:B------:R0:W-:Y:S01]  /*2ff0*/  @P3 STG.E desc[UR40][R10.64+0x24], R29 ;  /* 0x0000241d0a003986 */ /* 0x0001e2000c101928 */
[----:B------:R-:W-:Y:S05]  /*3000*/  @!P0 BRA `(.L_x_39) ;  /* 0x0000000000048947 */ /* 0x000fea0003800000 */
[----:B------:R0:W5:Y:S02]  /*3010*/  LDG.E.LTC128B R24, desc[UR40][R8.64+0x20] ;  /* 0x0000202808187981 */ /* 0x000164000c1e1920 */
.L_x_39:
[----:B------:R-:W-:Y:S05]  /*3020*/  BSYNC B1 ;  /* 0x0000000000017941 */ /* 0x000fea0003800000 */
.L_x_38:
[----:B-----5:R-:W-:Y:S01]  /*3030*/  LOP3.LUT R5, R24, 0xffffe000, RZ, 0xc0, !PT ;  /* 0xffffe00018057812 */ /* 0x020fe200078ec0ff */
        /* <DEDUP_REMOVED lines=8> */
.L_x_41:
[----:B------:R-:W-:Y:S05]  /*30c0*/  BSYNC B1 ;  /* 0x0000000000017941 */ /* 0x000fea0003800000 */
.L_x_40:
[----:B0----5:R-:W-:Y:S01]  /*30d0*/  LOP3.LUT R5, R24, 0xffffe000, RZ, 0xc0, !PT ;  /* 0xffffe00018057812 */ /* 0x021fe200078ec0ff */
        /* <DEDUP_REMOVED lines=9> */
.L_x_43:
[----:B------:R-:W-:Y:S05]  /*3170*/  BSYNC B1 ;  /* 0x0000000000017941 */ /* 0x000fea0003800000 */
.L_x_42:
        /* <DEDUP_REMOVED lines=10> */
.L_x_45:
[----:B------:R-:W-:Y:S05]  /*3220*/  BSYNC B1 ;  /* 0x0000000000017941 */ /* 0x000fea0003800000 */
.L_x_44:
        /* <DEDUP_REMOVED lines=9> */
.L_x_47:
[----:B------:R-:W-:Y:S05]  /*32c0*/  BSYNC B1 ;  /* 0x0000000000017941 */ /* 0x000fea0003800000 */
.L_x_46:
        /* <DEDUP_REMOVED lines=9> */
.L_x_49:
[----:B------:R-:W-:Y:S05]  /*3360*/  BSYNC B1 ;  /* 0x0000000000017941 */ /* 0x000fea0003800000 */
.L_x_48:
        /* <DEDUP_REMOVED lines=10> */
.L_x_51:
[----:B------:R-:W-:Y:S05]  /*3410*/  BSYNC B1 ;  /* 0x0000000000017941 */ /* 0x000fea0003800000 */
.L_x_50:
        /* <DEDUP_REMOVED lines=10> */
.L_x_53:
[----:B------:R-:W-:Y:S05]  /*34c0*/  BSYNC B1 ;  /* 0x0000000000017941 */ /* 0x000fea0003800000 */
.L_x_52:
        /* <DEDUP_REMOVED lines=9> */
.L_x_55:
[----:B------:R-:W-:Y:S05]  /*3560*/  BSYNC B1 ;  /* 0x0000000000017941 */ /* 0x000fea0003800000 */
.L_x_54:
        /* <DEDUP_REMOVED lines=9> */
.L_x_57:
[----:B------:R-:W-:Y:S05]  /*3600*/  BSYNC B1 ;  /* 0x0000000000017941 */ /* 0x000fea0003800000 */
.L_x_56:
        /* <DEDUP_REMOVED lines=10> */
.L_x_59:
[----:B------:R-:W-:Y:S05]  /*36b0*/  BSYNC B1 ;  /* 0x0000000000017941 */ /* 0x000fea0003800000 */
.L_x_58:
        /* <DEDUP_REMOVED lines=10> */
.L_x_61:
[----:B------:R-:W-:Y:S05]  /*3760*/  BSYNC B1 ;  /* 0x0000000000017941 */ /* 0x000fea0003800000 */
.L_x_60:
        /* <DEDUP_REMOVED lines=9> */
.L_x_63:
[----:B------:R-:W-:Y:S05]  /*3800*/  BSYNC B1 ;  /* 0x0000000000017941 */ /* 0x000fea0003800000 */
.L_x_62:
        /* <DEDUP_REMOVED lines=9> */
.L_x_65:
[----:B------:R-:W-:Y:S05]  /*38a0*/  BSYNC B1 ;  /* 0x0000000000017941 */ /* 0x000fea0003800000 */
.L_x_64:
        /* <DEDUP_REMOVED lines=10> */
.L_x_67:
[----:B------:R-:W-:Y:S05]  /*3950*/  BSYNC B1 ;  /* 0x0000000000017941 */ /* 0x000fea0003800000 */
.L_x_66:
        /* <DEDUP_REMOVED lines=10> */
.L_x_69:
[----:B------:R-:W-:Y:S05]  /*3a00*/  BSYNC B1 ;  /* 0x0000000000017941 */ /* 0x000fea0003800000 */
.L_x_68:
        /* <DEDUP_REMOVED lines=9> */
.L_x_71:
[----:B------:R-:W-:Y:S05]  /*3aa0*/  BSYNC B1 ;  /* 0x0000000000017941 */ /* 0x000fea0003800000 */
.L_x_70:
        /* <DEDUP_REMOVED lines=9> */
.L_x_73:
[----:B------:R-:W-:Y:S05]  /*3b40*/  BSYNC B1 ;  /* 0x0000000000017941 */ /* 0x000fea0003800000 */
.L_x_72:
        /* <DEDUP_REMOVED lines=10> */
.L_x_75:
[----:B------:R-:W-:Y:S05]  /*3bf0*/  BSYNC B1 ;  /* 0x0000000000017941 */ /* 0x000fea0003800000 */
.L_x_74:
        /* <DEDUP_REMOVED lines=10> */
.L_x_77:
[----:B------:R-:W-:Y:S05]  /*3ca0*/  BSYNC B1 ;  /* 0x0000000000017941 */ /* 0x000fea0003800000 */
.L_x_76:
        /* <DEDUP_REMOVED lines=9> */
.L_x_79:
[----:B------:R-:W-:Y:S05]  /*3d40*/  BSYNC B1 ;  /* 0x0000000000017941 */ /* 0x000fea0003800000 */
.L_x_78:
        /* <DEDUP_REMOVED lines=9> */
.L_x_81:
[----:B------:R-:W-:Y:S05]  /*3de0*/  BSYNC B1 ;  /* 0x0000000000017941 */ /* 0x000fea0003800000 */
.L_x_80:
        /* <DEDUP_REMOVED lines=10> */
.L_x_83:
[----:B------:R-:W-:Y:S05]  /*3e90*/  BSYNC B1 ;  /* 0x0000000000017941 */ /* 0x000fea0003800000 */
.L_x_82:
        /* <DEDUP_REMOVED lines=10> */
.L_x_85:
[----:B------:R-:W-:Y:S05]  /*3f40*/  BSYNC B1 ;  /* 0x0000000000017941 */ /* 0x000fea0003800000 */
.L_x_84:
        /* <DEDUP_REMOVED lines=9> */
.L_x_87:
[----:B------:R-:W-:Y:S05]  /*3fe0*/  BSYNC B1 ;  /* 0x0000000000017941 */ /* 0x000fea0003800000 */
.L_x_86:
        /* <DEDUP_REMOVED lines=9> */
.L_x_89:
[----:B------:R-:W-:Y:S05]  /*4080*/  BSYNC B1 ;  /* 0x0000000000017941 */ /* 0x000fea0003800000 */
.L_x_88:
        /* <DEDUP_REMOVED lines=10> */
.L_x_91:
[----:B------:R-:W-:Y:S05]  /*4130*/  BSYNC B1 ;  /* 0x0000000000017941 */ /* 0x000fea0003800000 */
.L_x_90:
        /* <DEDUP_REMOVED lines=10> */
.L_x_93:
[----:B------:R-:W-:Y:S05]  /*41e0*/  BSYNC B1 ;  /* 0x0000000000017941 */ /* 0x000fea0003800000 */
.L_x_92:
        /* <DEDUP_REMOVED lines=9> */
.L_x_95:
[----:B------:R-:W-:Y:S05]  /*4280*/  BSYNC B1 ;  /* 0x0000000000017941 */ /* 0x000fea0003800000 */
.L_x_94:
        /* <DEDUP_REMOVED lines=9> */
.L_x_97:
[----:B------:R-:W-:Y:S05]  /*4320*/  BSYNC B1 ;  /* 0x0000000000017941 */ /* 0x000fea0003800000 */
.L_x_96:
        /* <DEDUP_REMOVED lines=10> */
.L_x_99:
[----:B------:R-:W-:Y:S05]  /*43d0*/  BSYNC B1 ;  /* 0x0000000000017941 */ /* 0x000fea0003800000 */
.L_x_98:
        /* <DEDUP_REMOVED lines=10> */
.L_x_101:
[----:B------:R-:W-:Y:S05]  /*4480*/  BSYNC B1 ;  /* 0x0000000000017941 */ /* 0x000fea0003800000 */
.L_x_100:
        /* <DEDUP_REMOVED lines=9> */
.L_x_103:
[----:B------:R-:W-:Y:S05]  /*4520*/  BSYNC B1 ;  /* 0x0000000000017941 */ /* 0x000fea0003800000 */
.L_x_102:
        /* <DEDUP_REMOVED lines=9> */
.L_x_105:
[----:B------:R-:W-:Y:S05]  /*45c0*/  BSYNC B1 ;  /* 0x0000000000017941 */ /* 0x000fea0003800000 */
.L_x_104:
        /* <DEDUP_REMOVED lines=10> */
.L_x_107:
[----:B------:R-:W-:Y:S05]  /*4670*/  BSYNC B1 ;  /* 0x0000000000017941 */ /* 0x000fea0003800000 */
.L_x_106:
        /* <DEDUP_REMOVED lines=10> */
.L_x_109:
[----:B------:R-:W-:Y:S05]  /*4720*/  BSYNC B1 ;  /* 0x0000000000017941 */ /* 0x000fea0003800000 */
.L_x_108:
        /* <DEDUP_REMOVED lines=9> */
.L_x_111:
[----:B------:R-:W-:Y:S05]  /*47c0*/  BSYNC B1 ;  /* 0x0000000000017941 */ /* 0x000fea0003800000 */
.L_x_110:
        /* <DEDUP_REMOVED lines=9> */
.L_x_113:
[----:B------:R-:W-:Y:S05]  /*4860*/  BSYNC B1 ;  /* 0x0000000000017941 */ /* 0x000fea0003800000 */
.L_x_112:
        /* <DEDUP_REMOVED lines=10> */
.L_x_115:
[----:B------:R-:W-:Y:S05]  /*4910*/  BSYNC B1 ;  /* 0x0000000000017941 */ /* 0x000fea0003800000 */
.L_x_114:
        /* <DEDUP_REMOVED lines=10> */
.L_x_117:
[----:B------:R-:W-:Y:S05]  /*49c0*/  BSYNC B1 ;  /* 0x0000000000017941 */ /* 0x000fea0003800000 */
.L_x_116:
        /* <DEDUP_REMOVED lines=9> */
.L_x_119:
[----:B------:R-:W-:Y:S05]  /*4a60*/  BSYNC B1 ;  /* 0x0000000000017941 */ /* 0x000fea0003800000 */
.L_x_118:
        /* <DEDUP_REMOVED lines=9> */
.L_x_121:
[----:B------:R-:W-:Y:S05]  /*4b00*/  BSYNC B1 ;  /* 0x0000000000017941 */ /* 0x000fea0003800000 */
.L_x_120:
        /* <DEDUP_REMOVED lines=10> */
.L_x_123:
[----:B------:R-:W-:Y:S05]  /*4bb0*/  BSYNC B1 ;  /* 0x0000000000017941 */ /* 0x000fea0003800000 */
.L_x_122:
        /* <DEDUP_REMOVED lines=10> */
.L_x_125:
[----:B------:R-:W-:Y:S05]  /*4c60*/  BSYNC B1 ;  /* 0x0000000000017941 */ /* 0x000fea0003800000 */
.L_x_124:
        /* <DEDUP_REMOVED lines=9> */
.L_x_127:
[----:B------:R-:W-:Y:S05]  /*4d00*/  BSYNC B1 ;  /* 0x0000000000017941 */ /* 0x000fea0003800000 */
.L_x_126:
        /* <DEDUP_REMOVED lines=9> */
.L_x_129:
[----:B------:R-:W-:Y:S05]  /*4da0*/  BSYNC B1 ;  /* 0x0000000000017941 */ /* 0x000fea0003800000 */
.L_x_128:
        /* <DEDUP_REMOVED lines=10> */
.L_x_131:
[----:B------:R-:W-:Y:S05]  /*4e50*/  BSYNC B1 ;  /* 0x0000000000017941 */ /* 0x000fea0003800000 */
.L_x_130:
        /* <DEDUP_REMOVED lines=10> */
.L_x_133:
[----:B------:R-:W-:Y:S05]  /*4f00*/  BSYNC B1 ;  /* 0x0000000000017941 */ /* 0x000fea0003800000 */
.L_x_132:
        /* <DEDUP_REMOVED lines=9> */
.L_x_135:
[----:B------:R-:W-:Y:S05]  /*4fa0*/  BSYNC B1 ;  /* 0x0000000000017941 */ /* 0x000fea0003800000 */
.L_x_134:
        /* <DEDUP_REMOVED lines=9> */
.L_x_137:
[----:B------:R-:W-:Y:S05]  /*5040*/  BSYNC B1 ;  /* 0x0000000000017941 */ /* 0x000fea0003800000 */
.L_x_136:
        /* <DEDUP_REMOVED lines=10> */
.L_x_139:
[----:B------:R-:W-:Y:S05]  /*50f0*/  BSYNC B1 ;  /* 0x0000000000017941 */ /* 0x000fea0003800000 */
.L_x_138:
        /* <DEDUP_REMOVED lines=10> */
.L_x_141:
[----:B------:R-:W-:Y:S05]  /*51a0*/  BSYNC B1 ;  /* 0x0000000000017941 */ /* 0x000fea0003800000 */
.L_x_140:
        /* <DEDUP_REMOVED lines=9> */
.L_x_143:
[----:B------:R-:W-:Y:S05]  /*5240*/  BSYNC B1 ;  /* 0x0000000000017941 */ /* 0x000fea0003800000 */
.L_x_142:
        /* <DEDUP_REMOVED lines=9> */
.L_x_145:
[----:B------:R-:W-:Y:S05]  /*52e0*/  BSYNC B1 ;  /* 0x0000000000017941 */ /* 0x000fea0003800000 */
.L_x_144:
        /* <DEDUP_REMOVED lines=10> */
.L_x_147:
[----:B------:R-:W-:Y:S05]  /*5390*/  BSYNC B1 ;  /* 0x0000000000017941 */ /* 0x000fea0003800000 */
.L_x_146:
[----:B-----5:R-:W-:Y:S01]  /*53a0*/  LOP3.LUT R5, R24, 0xffffe000, RZ, 0xc0, !PT ;  /* 0xffffe00018057812 */ /* 0x020fe200078ec0ff */
[----:B------:R-:W-:Y:S01]  /*53b0*/  BSSY B1, `(.L_x_148) ;  /* 0x000000b000017945 */ /* 0x000fe20003800000 */
[----:B------:R-:W-:Y:S01]  /*53c0*/  ISETP.GT.AND P1, PT, R4, 0x79, PT ;  /* 0x000000790400780c */ /* 0x000fe20003f24270 */
[----:B------:R-:W-:Y:S02]  /*53d0*/  @P2 IMAD.MOV.U32 R4, RZ, RZ, R10 ;  /* 0x000000ffff042224 */ /* 0x000fe400078e000a */
[----:B------:R-:W-:Y:S01]  /*53e0*/  FMUL R5, R5, R88 ;  /* 0x0000005805057220 */ /* 0x000fe20000400000 */
[----:B------:R-:W-:-:S03]  /*53f0*/  ISETP.GT.AND P3, PT, R3, RZ, P1 ;  /* 0x000000ff0300720c */ /* 0x000fc60000f64270 */
[----:B------:R-:W-:Y:S01]  /*5400*/  FFMA R15, R84, R19, R5 ;  /* 0x00000013540f7223 */ /* 0x000fe20000000005 */
[----:B------:R-:W-:-:S04]  /*5410*/  @P2 IMAD.MOV.U32 R5, RZ, RZ, R11 ;  /* 0x000000ffff052224 */ /* 0x000fc800078e000b */
[----:B------:R-:W-:-:S05]  /*5420*/  F2FP.TF32.F32.PACK_B R15, R15 ;  /* 0x0000000fff0f723e */ /* 0x000fca00024050ff */
[----:B------:R0:W-:Y:S01]  /*5430*/  @P2 STG.E desc[UR40][R4.64+0x1e0], R15 ;  /* 0x0001e00f04002986 */ /* 0x0001e2000c101928 */
[----:B------:R-:W-:Y:S05]  /*5440*/  @!P3 BRA `(.L_x_149) ;  /* 0x000000000004b947 */ /* 0x000fea0003800000 */
[----:B------:R0:W5:Y:S02]  /*5450*/  LDG.E.LTC128B R24, desc[UR40][R6.64+0x1e4] ;  /* 0x0001e42806187981 */ /* 0x000164000c1e1920 */
.L_x_149:
[----:B------:R-:W-:Y:S05]  /*5460*/  BSYNC B1 ;  /* 0x0000000000017941 */ /* 0x000fea0003800000 */
.L_x_148:
        /* <DEDUP_REMOVED lines=9> */
.L_x_151:
[----:B------:R-:W-:Y:S05]  /*5500*/  BSYNC B1 ;  /* 0x0000000000017941 */ /* 0x000fea0003800000 */
.L_x_150:
[----:B-----5:R-:W-:Y:S01]  /*5510*/  LOP3.LUT R5, R24, 0xffffe000, RZ, 0xc0, !PT ;  /* 0xffffe00018057812 */ /* 0x020fe200078ec0ff */
[----:B------:R-:W-:Y:S01]  /*5520*/  @P0 IMAD.MOV.U32 R4, RZ, RZ, R12 ;  /* 0x000000ffff040224 */ /* 0x000fe200078e000c */
[----:B------:R-:W-:Y:S01]  /*5530*/  ISETP.GT.AND P1, PT, R3, 0x8, P1 ;  /* 0x000000080300780c */ /* 0x000fe20000f24270 */
[----:B------:R-:W-:Y:S02]  /*5540*/  BSSY B1, `(.L_x_152) ;  /* 0x0000008000017945 */ /* 0x000fe40003800000 */
[----:B------:R-:W-:-:S04]  /*5550*/  FMUL R5, R5, R88 ;  /* 0x0000005805057220 */ /* 0x000fc80000400000 */
[----:B-1----:R-:W-:Y:S01]  /*5560*/  FFMA R7, R86, R19, R5 ;  /* 0x0000001356077223 */ /* 0x002fe20000000005 */
[----:B------:R-:W-:-:S04]  /*5570*/  @P0 IMAD.MOV.U32 R5, RZ, RZ, R13 ;  /* 0x000000ffff050224 */ /* 0x000fc800078e000d */
[----:B------:R-:W-:-:S05]  /*5580*/  F2FP.TF32.F32.PACK_B R7, R7 ;  /* 0x00000007ff07723e */ /* 0x000fca00024050ff */
[----:B------:R1:W-:Y:S01]  /*5590*/  @P0 STG.E desc[UR40][R4.64+0x1e0], R7 ;  /* 0x0001e00704000986 */ /* 0x0003e2000c101928 */
[----:B------:R-:W-:Y:S05]  /*55a0*/  @!P1 BRA `(.L_x_153) ;  /* 0x0000000000049947 */ /* 0x000fea0003800000 */
[----:B------:R0:W5:Y:S02]  /*55b0*/  LDG.E.LTC128B R24, desc[UR40][R8.64+0x1e4] ;  /* 0x0001e42808187981 */ /* 0x000164000c1e1920 */
.L_x_153:
[----:B------:R-:W-:Y:S05]  /*55c0*/  BSYNC B1 ;  /* 0x0000000000017941 */ /* 0x000fea0003800000 */
.L_x_152:
[----:B------:R-:W-:Y:S05]  /*55d0*/  @!P1 BRA `(.L_x_154) ;  /* 0x0000001000e89947 */ /* 0x000fea0003800000 */
[----:B-----5:R-:W-:-:S05]  /*55e0*/  LOP3.LUT R3, R24, 0xffffe000, RZ, 0xc0, !PT ;  /* 0xffffe00018037812 */ /* 0x020fca00078ec0ff */
[----:B-1----:R-:W-:-:S04]  /*55f0*/  FMUL R4, R3, R88 ;  /* 0x0000005803047220 */ /* 0x002fc80000400000 */
[----:B------:R-:W-:-:S05]  /*5600*/  FFMA R87, R87, R19, R4 ;  /* 0x0000001357577223 */ /* 0x000fca0000000004 */
[----:B------:R-:W-:-:S05]  /*5610*/  F2FP.TF32.F32.PACK_B R87, R87 ;  /* 0x00000057ff57723e */ /* 0x000fca00024050ff */
[----:B------:R1:W-:Y:S01]  /*5620*/  STG.E desc[UR40][R12.64+0x1e4], R87 ;  /* 0x0001e4570c007986 */ /* 0x0003e2000c101928 */
[----:B------:R-:W-:Y:S05]  /*5630*/  BRA `(.L_x_154) ;  /* 0x0000001000d07947 */ /* 0x000fea0003800000 */
.L_x_29:
[----:B------:R-:W-:Y:S01]  /*5640*/  ISETP.GT.AND P4, PT, R4, 0x1, PT ;  /* 0x000000010400780c */ /* 0x000fe20003f84270 */
[----:B------:R-:W-:Y:S01]  /*5650*/  ULDC.64 UR4, c[0x0][0x5c0] ;  /* 0x0001700000047ab9 */ /* 0x000fe20000000a00 */
[-C--:B------:R-:W-:Y:S01]  /*5660*/  FMUL R5, R24, R19.reuse ;  /* 0x0000001318057220 */ /* 0x080fe20000400000 */
[----:B------:R-:W-:Y:S01]  /*5670*/  LEA R6, P3, R102, UR4, 0x2 ;  /* 0x0000000466067c11 */ /* 0x000fe2000f8610ff */
[-C--:B------:R-:W-:Y:S01]  /*5680*/  FMUL R25, R25, R19.reuse ;  /* 0x0000001319197220 */ /* 0x080fe20000400000 */
[----:B------:R-:W-:Y:S01]  /*5690*/  ISETP.GT.AND P1, PT, R3, RZ, P4 ;  /* 0x000000ff0300720c */ /* 0x000fe20002724270 */
[-C--:B------:R-:W-:Y:S01]  /*56a0*/  FMUL R11, R26, R19.reuse ;  /* 0x000000131a0b7220 */ /* 0x080fe20000400000 */
[----:B------:R-:W-:Y:S01]  /*56b0*/  LEA.HI.X R7, R102, UR5, R113, 0x2, P3 ;  /* 0x0000000566077c11 */ /* 0x000fe200098f1471 */
[----:B------:R-:W-:Y:S01]  /*56c0*/  FMUL R27, R27, R19 ;  /* 0x000000131b1b7220 */ /* 0x000fe20000400000 */
[----:B------:R-:W-:Y:S01]  /*56d0*/  F2FP.TF32.F32.PACK_B R5, R5 ;  /* 0x00000005ff05723e */ /* 0x000fe200024050ff */
[----:B------:R-:W-:Y:S01]  /*56e0*/  FMUL R29, R29, R19 ;  /* 0x000000131d1d7220 */ /* 0x000fe20000400000 */
[----:B------:R-:W-:Y:S01]  /*56f0*/  F2FP.TF32.F32.PACK_B R25, R25 ;  /* 0x00000019ff19723e */ /* 0x000fe200024050ff */
[-C--:B------:R-:W-:Y:S01]  /*5700*/  FMUL R31, R31, R19.reuse ;  /* 0x000000131f1f7220 */ /* 0x080fe20000400000 */
[C---:B------:R-:W-:Y:S01]  /*5710*/  SHF.L.U64.HI R9, R92.reuse, 0x2, R91 ;  /* 0x000000025c097819 */ /* 0x040fe2000001025b */
[----:B------:R0:W-:Y:S01]  /*5720*/  @P2 STG.E desc[UR40][R6.64], R5 ;  /* 0x0000000506002986 */ /* 0x0001e2000c101928 */
[----:B------:R-:W-:Y:S01]  /*5730*/  LEA R8, P3, R92, R6, 0x2 ;  /* 0x000000065c087211 */ /* 0x000fe200078610ff */
[-C--:B------:R-:W-:Y:S01]  /*5740*/  FMUL R13, R32, R19.reuse ;  /* 0x00000013200d7220 */ /* 0x080fe20000400000 */
[C---:B------:R-:W-:Y:S01]  /*5750*/  ISETP.GT.AND P2, PT, R4.reuse, 0x8, PT ;  /* 0x000000080400780c */ /* 0x040fe20003f44270 */
[----:B------:R-:W-:Y:S01]  /*5760*/  @P1 STG.E desc[UR40][R6.64+0x4], R25 ;  /* 0x0000041906001986 */ /* 0x000fe2000c101928 */
[----:B------:R-:W-:Y:S01]  /*5770*/  ISETP.GT.AND P1, PT, R4, 0x9, PT ;  /* 0x000000090400780c */ /* 0x000fe20003f24270 */
[----:B------:R-:W-:Y:S01]  /*5780*/  IMAD.X R9, R9, 0x1, R7, P3 ;  /* 0x0000000109097824 */ /* 0x000fe200018e0607 */
[----:B------:R-:W-:Y:S01]  /*5790*/  ISETP.GT.AND P0, PT, R3, 0x8, P0 ;  /* 0x000000080300780c */ /* 0x000fe20000704270 */
[-C--:B------:R-:W-:Y:S01]  /*57a0*/  FMUL R33, R33, R19.reuse ;  /* 0x0000001321217220 */ /* 0x080fe20000400000 */
[----:B------:R-:W-:Y:S01]  /*57b0*/  ISETP.GT.AND P4, PT, R3, 0x8, P4 ;  /* 0x000000080300780c */ /* 0x000fe20002784270 */
[-C--:B------:R-:W-:Y:S01]  /*57c0*/  FMUL R35, R35, R19.reuse ;  /* 0x0000001323237220 */ /* 0x080fe20000400000 */
[C---:B------:R-:W-:Y:S01]  /*57d0*/  ISETP.GT.AND P5, PT, R3.reuse, RZ, P2 ;  /* 0x000000ff0300720c */ /* 0x040fe200017a4270 */
[-C--:B0-----:R-:W-:Y:S01]  /*57e0*/  FMUL R5, R28, R19.reuse ;  /* 0x000000131c057220 */ /* 0x081fe20000400000 */
[----:B------:R-:W-:Y:S01]  /*57f0*/  ISETP.GT.AND P3, PT, R3, RZ, P1 ;  /* 0x000000ff0300720c */ /* 0x000fe20000f64270 */
[----:B------:R-:W-:Y:S01]  /*5800*/  FMUL R37, R37, R19 ;  /* 0x0000001325257220 */ /* 0x000fe20000400000 */
[----:B------:R-:W-:Y:S01]  /*5810*/  F2FP.TF32.F32.PACK_B R11, R11 ;  /* 0x0000000bff0b723e */ /* 0x000fe200024050ff */
[----:B------:R-:W-:Y:S01]  /*5820*/  FMUL R39, R39, R19 ;  /* 0x0000001327277220 */ /* 0x000fe20000400000 */
[----:B------:R-:W-:Y:S01]  /*5830*/  F2FP.TF32.F32.PACK_B R27, R27 ;  /* 0x0000001bff1b723e */ /* 0x000fe200024050ff */
[----:B------:R-:W-:Y:S01]  /*5840*/  FMUL R41, R41, R19 ;  /* 0x0000001329297220 */ /* 0x000fe20000400000 */
[----:B------:R-:W-:Y:S01]  /*5850*/  F2FP.TF32.F32.PACK_B R5, R5 ;  /* 0x00000005ff05723e */ /* 0x000fe200024050ff */
[----:B------:R0:W-:Y:S01]  /*5860*/  @P0 STG.E desc[UR40][R8.64], R11 ;  /* 0x0000000b08000986 */ /* 0x0001e2000c101928 */
[----:B------:R-:W-:Y:S01]  /*5870*/  F2FP.TF32.F32.PACK_B R29, R29 ;  /* 0x0000001dff1d723e */ /* 0x000fe200024050ff */
[-C--:B------:R-:W-:Y:S01]  /*5880*/  FMUL R43, R43, R19.reuse ;  /* 0x000000132b2b7220 */ /* 0x080fe20000400000 */
[C---:B------:R-:W-:Y:S01]  /*5890*/  ISETP.GT.AND P0, PT, R4.reuse, 0x10, PT ;  /* 0x000000100400780c */ /* 0x040fe20003f04270 */
[----:B------:R-:W-:Y:S01]  /*58a0*/  @P4 STG.E desc[UR40][R8.64+0x4], R27 ;  /* 0x0000041b08004986 */ /* 0x000fe2000c101928 */
[----:B------:R-:W-:Y:S01]  /*58b0*/  ISETP.GT.AND P2, PT, R3, 0x8, P2 ;  /* 0x000000080300780c */ /* 0x000fe20001744270 */
[-C--:B------:R-:W-:Y:S01]  /*58c0*/  FMUL R45, R45, R19.reuse ;  /* 0x000000132d2d7220 */ /* 0x080fe20000400000 */
[C---:B------:R-:W-:Y:S01]  /*58d0*/  ISETP.GT.AND P1, PT, R3.reuse, 0x8, P1 ;  /* 0x000000080300780c */ /* 0x040fe20000f24270 */
[----:B------:R1:W-:Y:S01]  /*58e0*/  @P5 STG.E desc[UR40][R6.64+0x20], R5 ;  /* 0x0000200506005986 */ /* 0x0003e2000c101928 */
[----:B------:R-:W-:Y:S01]  /*58f0*/  ISETP.GT.AND P5, PT, R3, RZ, P0 ;  /* 0x000000ff0300720c */ /* 0x000fe200007a4270 */
[----:B------:R-:W-:Y:S01]  /*5900*/  FMUL R47, R47, R19 ;  /* 0x000000132f2f7220 */ /* 0x000fe20000400000 */
[----:B------:R-:W-:Y:S01]  /*5910*/  F2FP.TF32.F32.PACK_B R31, R31 ;  /* 0x0000001fff1f723e */ /* 0x000fe200024050ff */
[----:B------:R-:W-:Y:S01]  /*5920*/  @P3 STG.E desc[UR40][R6.64+0x24], R29 ;  /* 0x0000241d06003986 */ /* 0x000fe2000c101928 */
[----:B------:R-:W-:Y:S01]  /*5930*/  ISETP.GT.AND P3, PT, R4, 0x11, PT ;  /* 0x000000110400780c */ /* 0x000fe20003f64270 */
[----:B0-----:R-:W-:Y:S01]  /*5940*/  FMUL R11, R30, R19 ;  /* 0x000000131e0b7220 */ /* 0x001fe20000400000 */
[----:B------:R-:W-:Y:S01]  /*5950*/  F2FP.TF32.F32.PACK_B R13, R13 ;  /* 0x0000000dff0d723e */ /* 0x000fe200024050ff */
[-C--:B------:R-:W-:Y:S01]  /*5960*/  FMUL R49, R49, R19.reuse ;  /* 0x0000001331317220 */ /* 0x080fe20000400000 */
[----:B------:R-:W-:Y:S01]  /*5970*/  ISETP.GT.AND P4, PT, R3, RZ, P3 ;  /* 0x000000ff0300720c */ /* 0x000fe20001f84270 */
[----:B------:R-:W-:Y:S01]  /*5980*/  FMUL R51, R51, R19 ;  /* 0x0000001333337220 */ /* 0x000fe20000400000 */
[----:B------:R-:W-:Y:S01]  /*5990*/  F2FP.TF32.F32.PACK_B R11, R11 ;  /* 0x0000000bff0b723e */ /* 0x000fe200024050ff */
[----:B-1----:R-:W-:Y:S01]  /*59a0*/  FMUL R5, R34, R19 ;  /* 0x0000001322057220 */ /* 0x002fe20000400000 */
[----:B------:R-:W-:Y:S01]  /*59b0*/  F2FP.TF32.F32.PACK_B R33, R33 ;  /* 0x00000021ff21723e */ /* 0x000fe200024050ff */
[-C--:B------:R-:W-:Y:S01]  /*59c0*/  FMUL R53, R53, R19.reuse ;  /* 0x0000001335357220 */ /* 0x080fe20000400000 */
[----:B------:R-:W-:Y:S01]  /*59d0*/  ISETP.GT.AND P0, PT, R3, 0x8, P0 ;  /* 0x000000080300780c */ /* 0x000fe20000704270 */
[----:B------:R0:W-:Y:S01]  /*59e0*/  @P2 STG.E desc[UR40][R8.64+0x20], R11 ;  /* 0x0000200b08002986 */ /* 0x0001e2000c101928 */
[C---:B------:R-:W-:Y:S01]  /*59f0*/  ISETP.GT.AND P2, PT, R4.reuse, 0x19, PT ;  /* 0x000000190400780c */ /* 0x040fe20003f44270 */
[----:B------:R-:W-:Y:S01]  /*5a00*/  FMUL R55, R55, R19 ;  /* 0x0000001337377220 */ /* 0x000fe20000400000 */
[----:B------:R-:W-:Y:S01]  /*5a10*/  F2FP.TF32.F32.PACK_B R5, R5 ;  /* 0x00000005ff05723e */ /* 0x000fe200024050ff */
[----:B------:R-:W-:Y:S01]  /*5a20*/  @P1 STG.E desc[UR40][R8.64+0x24], R31 ;  /* 0x0000241f08001986 */ /* 0x000fe2000c101928 */
[----:B------:R-:W-:Y:S01]  /*5a30*/  ISETP.GT.AND P1, PT, R4, 0x18, PT ;  /* 0x000000180400780c */ /* 0x000fe20003f24270 */
[----:B------:R-:W-:Y:S01]  /*5a40*/  FMUL R57, R57, R19 ;  /* 0x0000001339397220 */ /* 0x000fe20000400000 */
[----:B------:R-:W-:Y:S01]  /*5a50*/  F2FP.TF32.F32.PACK_B R35, R35 ;  /* 0x00000023ff23723e */ /* 0x000fe200024050ff */
[----:B------:R1:W-:Y:S01]  /*5a60*/  @P5 STG.E desc[UR40][R6.64+0x40], R13 ;  /* 0x0000400d06005986 */ /* 0x0003e2000c101928 */
[----:B------:R-:W-:Y:S01]  /*5a70*/  ISETP.GT.AND P5, PT, R3, RZ, P1 ;  /* 0x000000ff0300720c */ /* 0x000fe20000fa4270 */
[----:B------:R-:W-:Y:S01]  /*5a80*/  FMUL R59, R59, R19 ;  /* 0x000000133b3b7220 */ /* 0x000fe20000400000 */
[----:B------:R-:W-:Y:S01]  /*5a90*/  F2FP.TF32.F32.PACK_B R37, R37 ;  /* 0x00000025ff25723e */ /* 0x000fe200024050ff */
[----:B------:R-:W-:Y:S01]  /*5aa0*/  @P4 STG.E desc[UR40][R6.64+0x44], R33 ;  /* 0x0000442106004986 */ /* 0x000fe2000c101928 */
[C---:B------:R-:W-:Y:S01]  /*5ab0*/  ISETP.GT.AND P4, PT, R3.reuse, 0x8, P3 ;  /* 0x000000080300780c */ /* 0x040fe20001f84270 */
[-C--:B0-----:R-:W-:Y:S01]  /*5ac0*/  FMUL R11, R36, R19.reuse ;  /* 0x00000013240b7220 */ /* 0x081fe20000400000 */
[----:B------:R-:W-:Y:S01]  /*5ad0*/  ISETP.GT.AND P3, PT, R3, RZ, P2 ;  /* 0x000000ff0300720c */ /* 0x000fe20001764270 */
[----:B------:R0:W-:Y:S01]  /*5ae0*/  @P0 STG.E desc[UR40][R8.64+0x40], R5 ;  /* 0x0000400508000986 */ /* 0x0001e2000c101928 */
[----:B------:R-:W-:Y:S01]  /*5af0*/  ISETP.GT.AND P0, PT, R4, 0x20, PT ;  /* 0x000000200400780c */ /* 0x000fe20003f04270 */
[----:B------:R-:W-:Y:S01]  /*5b00*/  FMUL R61, R61, R19 ;  /* 0x000000133d3d7220 */ /* 0x000fe20000400000 */
[----:B------:R-:W-:Y:S01]  /*5b10*/  F2FP.TF32.F32.PACK_B R11, R11 ;  /* 0x0000000bff0b723e */ /* 0x000fe200024050ff */
[-C--:B-1----:R-:W-:Y:S01]  /*5b20*/  FMUL R13, R40, R19.reuse ;  /* 0x00000013280d7220 */ /* 0x082fe20000400000 */
[----:B------:R-:W-:Y:S01]  /*5b30*/  ISETP.GT.AND P1, PT, R3, 0x8, P1 ;  /* 0x000000080300780c */ /* 0x000fe20000f24270 */
[----:B------:R-:W-:Y:S01]  /*5b40*/  FMUL R63, R63, R19 ;  /* 0x000000133f3f7220 */ /* 0x000fe20000400000 */
[----:B------:R-:W-:Y:S01]  /*5b50*/  F2FP.TF32.F32.PACK_B R39, R39 ;  /* 0x00000027ff27723e */ /* 0x000fe200024050ff */
[----:B------:R-:W-:Y:S01]  /*5b60*/  FMUL R65, R65, R19 ;  /* 0x0000001341417220 */ /* 0x000fe20000400000 */
[----:B------:R-:W-:Y:S01]  /*5b70*/  F2FP.TF32.F32.PACK_B R13, R13 ;  /* 0x0000000dff0d723e */ /* 0x000fe200024050ff */
[----:B------:R-:W-:Y:S01]  /*5b80*/  @P4 STG.E desc[UR40][R8.64+0x44], R35 ;  /* 0x0000442308004986 */ /* 0x000fe2000c101928 */
[C---:B------:R-:W-:Y:S01]  /*5b90*/  ISETP.GT.AND P4, PT, R3.reuse, 0x8, P2 ;  /* 0x000000080300780c */ /* 0x040fe20001784270 */
[-C--:B0-----:R-:W-:Y:S01]  /*5ba0*/  FMUL R5, R38, R19.reuse ;  /* 0x0000001326057220 */ /* 0x081fe20000400000 */
[C---:B------:R-:W-:Y:S01]  /*5bb0*/  ISETP.GT.AND P2, PT, R4.reuse, 0x21, PT ;  /* 0x000000210400780c */ /* 0x040fe20003f44270 */
[----:B------:R0:W-:Y:S01]  /*5bc0*/  @P5 STG.E desc[UR40][R6.64+0x60], R11 ;  /* 0x0000600b06005986 */ /* 0x0001e2000c101928 */
[----:B------:R-:W-:Y:S01]  /*5bd0*/  ISETP.GT.AND P5, PT, R3, RZ, P0 ;  /* 0x000000ff0300720c */ /* 0x000fe200007a4270 */
[----:B------:R-:W-:Y:S01]  /*5be0*/  FMUL R67, R67, R19 ;  /* 0x0000001343437220 */ /* 0x000fe20000400000 */
[----:B------:R-:W-:Y:S01]  /*5bf0*/  F2FP.TF32.F32.PACK_B R5, R5 ;  /* 0x00000005ff05723e */ /* 0x000fe200024050ff */
[----:B------:R-:W-:Y:S01]  /*5c00*/  @P3 STG.E desc[UR40][R6.64+0x64], R37 ;  /* 0x0000642506003986 */ /* 0x000fe2000c101928 */
[----:B------:R-:W-:Y:S01]  /*5c10*/  ISETP.GT.AND P3, PT, R3, RZ, P2 ;  /* 0x000000ff0300720c */ /* 0x000fe20001764270 */
[----:B------:R-:W-:Y:S01]  /*5c20*/  FMUL R69, R69, R19 ;  /* 0x0000001345457220 */ /* 0x000fe20000400000 */
[----:B------:R-:W-:Y:S01]  /*5c30*/  F2FP.TF32.F32.PACK_B R41, R41 ;  /* 0x00000029ff29723e */ /* 0x000fe200024050ff */
[----:B------:R1:W-:Y:S01]  /*5c40*/  @P1 STG.E desc[UR40][R8.64+0x60], R5 ;  /* 0x0000600508001986 */ /* 0x0003e2000c101928 */
[----:B------:R-:W-:Y:S01]  /*5c50*/  ISETP.GT.AND P1, PT, R4, 0x28, PT ;  /* 0x000000280400780c */ /* 0x000fe20003f24270 */
[-C--:B------:R-:W-:Y:S01]  /*5c60*/  FMUL R71, R71, R19.reuse ;  /* 0x0000001347477220 */ /* 0x080fe20000400000 */
[C---:B------:R-:W-:Y:S01]  /*5c70*/  ISETP.GT.AND P0, PT, R3.reuse, 0x8, P0 ;  /* 0x000000080300780c */ /* 0x040fe20000704270 */
[----:B------:R-:W-:Y:S01]  /*5c80*/  @P4 STG.E desc[UR40][R8.64+0x64], R39 ;  /* 0x0000642708004986 */ /* 0x000fe2000c101928 */
[C---:B------:R-:W-:Y:S01]  /*5c90*/  ISETP.GT.AND P4, PT, R3.reuse, 0x8, P2 ;  /* 0x000000080300780c */ /* 0x040fe20001784270 */
[-C--:B0-----:R-:W-:Y:S01]  /*5ca0*/  FMUL R11, R44, R19.reuse ;  /* 0x000000132c0b7220 */ /* 0x081fe20000400000 */
[----:B------:R-:W-:Y:S01]  /*5cb0*/  ISETP.GT.AND P2, PT, R4, 0x29, PT ;  /* 0x000000290400780c */ /* 0x000fe20003f44270 */
[----:B------:R0:W-:Y:S01]  /*5cc0*/  @P5 STG.E desc[UR40][R6.64+0x80], R13 ;  /* 0x0000800d06005986 */ /* 0x0001e2000c101928 */
[----:B------:R-:W-:Y:S01]  /*5cd0*/  ISETP.GT.AND P5, PT, R3, RZ, P1 ;  /* 0x000000ff0300720c */ /* 0x000fe20000fa4270 */
[----:B------:R-:W-:Y:S01]  /*5ce0*/  FMUL R73, R73, R19 ;  /* 0x0000001349497220 */ /* 0x000fe20000400000 */
[----:B------:R-:W-:Y:S01]  /*5cf0*/  F2FP.TF32.F32.PACK_B R43, R43 ;  /* 0x0000002bff2b723e */ /* 0x000fe200024050ff */
[-C--:B-1----:R-:W-:Y:S01]  /*5d00*/  FMUL R5, R42, R19.reuse ;  /* 0x000000132a057220 */ /* 0x082fe20000400000 */
[----:B------:R-:W-:Y:S01]  /*5d10*/  @P3 STG.E desc[UR40][R6.64+0x84], R41 ;  /* 0x0000842906003986 */ /* 0x000fe2000c101928 */
[----:B------:R-:W-:Y:S01]  /*5d20*/  ISETP.GT.AND P3, PT, R3, RZ, P2 ;  /* 0x000000ff0300720c */ /* 0x000fe20001764270 */
[----:B------:R-:W-:Y:S01]  /*5d30*/  FMUL R75, R75, R19 ;  /* 0x000000134b4b7220 */ /* 0x000fe20000400000 */
[----:B------:R-:W-:Y:S01]  /*5d40*/  F2FP.TF32.F32.PACK_B R11, R11 ;  /* 0x0000000bff0b723e */ /* 0x000fe200024050ff */
[----:B------:R-:W-:Y:S01]  /*5d50*/  FMUL R77, R77, R19 ;  /* 0x000000134d4d7220 */ /* 0x000fe20000400000 */
[----:B------:R-:W-:Y:S01]  /*5d60*/  F2FP.TF32.F32.PACK_B R5, R5 ;  /* 0x00000005ff05723e */ /* 0x000fe200024050ff */
[----:B------:R-:W-:Y:S01]  /*5d70*/  FMUL R79, R79, R19 ;  /* 0x000000134f4f7220 */ /* 0x000fe20000400000 */
[----:B------:R-:W-:Y:S01]  /*5d80*/  F2FP.TF32.F32.PACK_B R45, R45 ;  /* 0x0000002dff2d723e */ /* 0x000fe200024050ff */
[-C--:B0-----:R-:W-:Y:S01]  /*5d90*/  FMUL R13, R48, R19.reuse ;  /* 0x00000013300d7220 */ /* 0x081fe20000400000 */
[----:B------:R-:W-:Y:S01]  /*5da0*/  ISETP.GT.AND P1, PT, R3, 0x8, P1 ;  /* 0x000000080300780c */ /* 0x000fe20000f24270 */
[----:B------:R0:W-:Y:S01]  /*5db0*/  @P0 STG.E desc[UR40][R8.64+0x80], R5 ;  /* 0x0000800508000986 */ /* 0x0001e2000c101928 */
[----:B------:R-:W-:Y:S01]  /*5dc0*/  ISETP.GT.AND P0, PT, R4, 0x30, PT ;  /* 0x000000300400780c */ /* 0x000fe20003f04270 */
[----:B------:R-:W-:Y:S01]  /*5dd0*/  FMUL R81, R81, R19 ;  /* 0x0000001351517220 */ /* 0x000fe20000400000 */
[----:B------:R-:W-:Y:S01]  /*5de0*/  F2FP.TF32.F32.PACK_B R47, R47 ;  /* 0x0000002fff2f723e */ /* 0x000fe200024050ff */
[----:B------:R-:W-:Y:S01]  /*5df0*/  @P4 STG.E desc[UR40][R8.64+0x84], R43 ;  /* 0x0000842b08004986 */ /* 0x000fe2000c101928 */
[C---:B------:R-:W-:Y:S01]  /*5e00*/  ISETP.GT.AND P4, PT, R3.reuse, 0x8, P2 ;  /* 0x000000080300780c */ /* 0x040fe20001784270 */
[-C--:B------:R-:W-:Y:S01]  /*5e10*/  FMUL R15, R82, R19.reuse ;  /* 0x00000013520f7220 */ /* 0x080fe20000400000 */
[----:B------:R-:W-:Y:S01]  /*5e20*/  ISETP.GT.AND P2, PT, R4, 0x31, PT ;  /* 0x000000310400780c */ /* 0x000fe20003f44270 */
[----:B------:R1:W-:Y:S01]  /*5e30*/  @P5 STG.E desc[UR40][R6.64+0xa0], R11 ;  /* 0x0000a00b06005986 */ /* 0x0003e2000c101928 */
[----:B------:R-:W-:Y:S01]  /*5e40*/  ISETP.GT.AND P5, PT, R3, RZ, P0 ;  /* 0x000000ff0300720c */ /* 0x000fe200007a4270 */
[----:B------:R-:W-:Y:S01]  /*5e50*/  FMUL R83, R83, R19 ;  /* 0x0000001353537220 */ /* 0x000fe20000400000 */
[----:B------:R-:W-:Y:S01]  /*5e60*/  F2FP.TF32.F32.PACK_B R13, R13 ;  /* 0x0000000dff0d723e */ /* 0x000fe200024050ff */
[-C--:B0-----:R-:W-:Y:S01]  /*5e70*/  FMUL R5, R46, R19.reuse ;  /* 0x000000132e057220 */ /* 0x081fe20000400000 */
[----:B------:R-:W-:Y:S01]  /*5e80*/  @P3 STG.E desc[UR40][R6.64+0xa4], R45 ;  /* 0x0000a42d06003986 */ /* 0x000fe2000c101928 */
[----:B------:R-:W-:Y:S01]  /*5e90*/  ISETP.GT.AND P3, PT, R3, RZ, P2 ;  /* 0x000000ff0300720c */ /* 0x000fe20001764270 */
[----:B------:R-:W-:Y:S01]  /*5ea0*/  FMUL R21, R84, R19 ;  /* 0x0000001354157220 */ /* 0x000fe20000400000 */
[----:B------:R-:W-:Y:S01]  /*5eb0*/  F2FP.TF32.F32.PACK_B R49, R49 ;  /* 0x00000031ff31723e */ /* 0x000fe200024050ff */
[----:B------:R-:W-:Y:S01]  /*5ec0*/  FMUL R85, R85, R19 ;  /* 0x0000001355557220 */ /* 0x000fe20000400000 */
[----:B------:R-:W-:Y:S01]  /*5ed0*/  F2FP.TF32.F32.PACK_B R5, R5 ;  /* 0x00000005ff05723e */ /* 0x000fe200024050ff */
[-C--:B------:R-:W-:Y:S01]  /*5ee0*/  FMUL R87, R87, R19.reuse ;  /* 0x0000001357577220 */ /* 0x080fe20000400000 */
[----:B------:R-:W-:Y:S01]  /*5ef0*/  ISETP.GT.AND P0, PT, R3, 0x8, P0 ;  /* 0x000000080300780c */ /* 0x000fe20000704270 */
[----:B-1----:R-:W-:Y:S01]  /*5f00*/  FMUL R11, R52, R19 ;  /* 0x00000013340b7220 */ /* 0x002fe20000400000 */
[----:B------:R-:W-:Y:S01]  /*5f10*/  F2FP.TF32.F32.PACK_B R51, R51 ;  /* 0x00000033ff33723e */ /* 0x000fe200024050ff */
[----:B------:R0:W-:Y:S01]  /*5f20*/  @P1 STG.E desc[UR40][R8.64+0xa0], R5 ;  /* 0x0000a00508001986 */ /* 0x0001e2000c101928 */
[----:B------:R-:W-:-:S02]  /*5f30*/  ISETP.GT.AND P1, PT, R4, 0x38, PT ;  /* 0x000000380400780c */ /* 0x000fc40003f24270 */
[----:B------:R-:W-:Y:S01]  /*5f40*/  F2FP.TF32.F32.PACK_B R11, R11 ;  /* 0x0000000bff0b723e */ /* 0x000fe200024050ff */
[----:B------:R-:W-:Y:S01]  /*5f50*/  @P4 STG.E desc[UR40][R8.64+0xa4], R47 ;  /* 0x0000a42f08004986 */ /* 0x000fe2000c101928 */
[C---:B------:R-:W-:Y:S02]  /*5f60*/  ISETP.GT.AND P4, PT, R3.reuse, 0x8, P2 ;  /* 0x000000080300780c */ /* 0x040fe40001784270 */
[----:B------:R-:W-:Y:S01]  /*5f70*/  ISETP.GT.AND P2, PT, R4, 0x39, PT ;  /* 0x000000390400780c */ /* 0x000fe20003f44270 */
[----:B------:R1:W-:Y:S01]  /*5f80*/  @P5 STG.E desc[UR40][R6.64+0xc0], R13 ;  /* 0x0000c00d06005986 */ /* 0x0003e2000c101928 */
[C---:B------:R-:W-:Y:S02]  /*5f90*/  ISETP.GT.AND P5, PT, R3.reuse, RZ, P1 ;  /* 0x000000ff0300720c */ /* 0x040fe40000fa4270 */
[----:B------:R-:W-:Y:S01]  /*5fa0*/  F2FP.TF32.F32.PACK_B R53, R53 ;  /* 0x00000035ff35723e */ /* 0x000fe200024050ff */
[----:B0-----:R-:W-:Y:S01]  /*5fb0*/  FMUL R5, R50, R19 ;  /* 0x0000001332057220 */ /* 0x001fe20000400000 */
[----:B------:R-:W-:Y:S01]  /*5fc0*/  @P3 STG.E desc[UR40][R6.64+0xc4], R49 ;  /* 0x0000c43106003986 */ /* 0x000fe2000c101928 */
[----:B------:R-:W-:-:S02]  /*5fd0*/  ISETP.GT.AND P3, PT, R3, RZ, P2 ;  /* 0x000000ff0300720c */ /* 0x000fc40001764270 */
[----:B------:R-:W-:Y:S02]  /*5fe0*/  ISETP.GT.AND P1, PT, R3, 0x8, P1 ;  /* 0x000000080300780c */ /* 0x000fe40000f24270 */
[----:B------:R-:W-:Y:S01]  /*5ff0*/  F2FP.TF32.F32.PACK_B R5, R5 ;  /* 0x00000005ff05723e */ /* 0x000fe200024050ff */
[----:B-1----:R-:W-:Y:S01]  /*6000*/  FMUL R13, R56, R19 ;  /* 0x00000013380d7220 */ /* 0x002fe20000400000 */
[----:B------:R-:W-:-:S03]  /*6010*/  F2FP.TF32.F32.PACK_B R55, R55 ;  /* 0x00000037ff37723e */ /* 0x000fc600024050ff */
[----:B------:R0:W-:Y:S01]  /*6020*/  @P0 STG.E desc[UR40][R8.64+0xc0], R5 ;  /* 0x0000c00508000986 */ /* 0x0001e2000c101928 */
[C---:B------:R-:W-:Y:S02]  /*6030*/  ISETP.GT.AND P0, PT, R4.reuse, 0x40, PT ;  /* 0x000000400400780c */ /* 0x040fe40003f04270 */
        /* <DEDUP_REMOVED lines=71> */
[----:B------:R-:W-:Y:S01]  /*64b0*/  @P3 STG.E desc[UR40][R6.64+0x164], R69 ;  /* 0x0001644506003986 */ /* 0x000fe2000c101928 */
[----:B0-----:R-:W-:Y:S01]  /*64c0*/  FMUL R5, R70, R19 ;  /* 0x0000001346057220 */ /* 0x001fe20000400000 */
[----:B------:R-:W-:-:S02]  /*64d0*/  ISETP.GT.AND P3, PT, R3, RZ, P2 ;  /* 0x000000ff0300720c */ /* 0x000fc40001764270 */
[----:B------:R-:W-:Y:S02]  /*64e0*/  ISETP.GT.AND P0, PT, R3, 0x8, P0 ;  /* 0x000000080300780c */ /* 0x000fe40000704270 */
[----:B------:R-:W-:Y:S01]  /*64f0*/  F2FP.TF32.F32.PACK_B R5, R5 ;  /* 0x00000005ff05723e */ /* 0x000fe200024050ff */
[----:B-1----:R-:W-:Y:S01]  /*6500*/  FMUL R11, R76, R19 ;  /* 0x000000134c0b7220 */ /* 0x002fe20000400000 */
[----:B------:R-:W-:-:S03]  /*6510*/  F2FP.TF32.F32.PACK_B R75, R75 ;  /* 0x0000004bff4b723e */ /* 0x000fc600024050ff */
[----:B------:R0:W-:Y:S01]  /*6520*/  @P1 STG.E desc[UR40][R8.64+0x160], R5 ;  /* 0x0001600508001986 */ /* 0x0001e2000c101928 */
[----:B------:R-:W-:Y:S02]  /*6530*/  F2FP.TF32.F32.PACK_B R77, R77 ;  /* 0x0000004dff4d723e */ /* 0x000fe400024050ff */
[----:B------:R-:W-:Y:S01]  /*6540*/  F2FP.TF32.F32.PACK_B R11, R11 ;  /* 0x0000000bff0b723e */ /* 0x000fe200024050ff */
[----:B------:R-:W-:Y:S01]  /*6550*/  @P4 STG.E desc[UR40][R8.64+0x164], R71 ;  /* 0x0001644708004986 */ /* 0x000fe2000c101928 */
[C---:B------:R-:W-:Y:S02]  /*6560*/  ISETP.GT.AND P4, PT, R4.reuse, 0x68, PT ;  /* 0x000000680400780c */ /* 0x040fe40003f84270 */
[----:B------:R-:W-:Y:S01]  /*6570*/  F2FP.TF32.F32.PACK_B R79, R79 ;  /* 0x0000004fff4f723e */ /* 0x000fe200024050ff */
[----:B------:R1:W-:Y:S01]  /*6580*/  @P5 STG.E desc[UR40][R6.64+0x180], R13 ;  /* 0x0001800d06005986 */ /* 0x0003e2000c101928 */
[----:B------:R-:W-:Y:S02]  /*6590*/  ISETP.GT.AND P5, PT, R4, 0x69, PT ;  /* 0x000000690400780c */ /* 0x000fe40003fa4270 */
[----:B------:R-:W-:Y:S01]  /*65a0*/  F2FP.TF32.F32.PACK_B R81, R81 ;  /* 0x00000051ff51723e */ /* 0x000fe200024050ff */
[----:B------:R-:W-:Y:S01]  /*65b0*/  @P3 STG.E desc[UR40][R6.64+0x184], R73 ;  /* 0x0001844906003986 */ /* 0x000fe2000c101928 */
[C---:B------:R-:W-:Y:S01]  /*65c0*/  ISETP.GT.AND P3, PT, R3.reuse, 0x8, P2 ;  /* 0x000000080300780c */ /* 0x040fe20001764270 */
[----:B0-----:R-:W-:Y:S01]  /*65d0*/  FMUL R5, R74, R19 ;  /* 0x000000134a057220 */ /* 0x001fe20000400000 */
[----:B------:R-:W-:-:S02]  /*65e0*/  ISETP.GT.AND P2, PT, R3, RZ, P4 ;  /* 0x000000ff0300720c */ /* 0x000fc40002744270 */
[C---:B------:R-:W-:Y:S02]  /*65f0*/  ISETP.GT.AND P1, PT, R3.reuse, RZ, P5 ;  /* 0x000000ff0300720c */ /* 0x040fe40002f24270 */
[C---:B------:R-:W-:Y:S01]  /*6600*/  ISETP.GT.AND P4, PT, R3.reuse, 0x8, P4 ;  /* 0x000000080300780c */ /* 0x040fe20002784270 */
[----:B-1----:R-:W-:Y:S01]  /*6610*/  FMUL R13, R78, R19 ;  /* 0x000000134e0d7220 */ /* 0x002fe20000400000 */
[----:B------:R-:W-:Y:S02]  /*6620*/  F2FP.TF32.F32.PACK_B R5, R5 ;  /* 0x00000005ff05723e */ /* 0x000fe400024050ff */
[----:B------:R-:W-:Y:S02]  /*6630*/  ISETP.GT.AND P5, PT, R3, 0x8, P5 ;  /* 0x000000080300780c */ /* 0x000fe40002fa4270 */
[----:B------:R-:W-:Y:S01]  /*6640*/  F2FP.TF32.F32.PACK_B R13, R13 ;  /* 0x0000000dff0d723e */ /* 0x000fe200024050ff */
[----:B------:R0:W-:Y:S01]  /*6650*/  @P0 STG.E desc[UR40][R8.64+0x180], R5 ;  /* 0x0001800508000986 */ /* 0x0001e2000c101928 */
[----:B------:R-:W-:-:S02]  /*6660*/  ISETP.GT.AND P0, PT, R4, 0x79, PT ;  /* 0x000000790400780c */ /* 0x000fc40003f04270 */
[----:B------:R-:W-:Y:S01]  /*6670*/  F2FP.TF32.F32.PACK_B R15, R15 ;  /* 0x0000000fff0f723e */ /* 0x000fe200024050ff */
[----:B------:R-:W-:Y:S01]  /*6680*/  @P3 STG.E desc[UR40][R8.64+0x184], R75 ;  /* 0x0001844b08003986 */ /* 0x000fe2000c101928 */
[C---:B------:R-:W-:Y:S02]  /*6690*/  ISETP.GT.AND P3, PT, R4.reuse, 0x70, PT ;  /* 0x000000700400780c */ /* 0x040fe40003f64270 */
[----:B------:R-:W-:Y:S01]  /*66a0*/  F2FP.TF32.F32.PACK_B R83, R83 ;  /* 0x00000053ff53723e */ /* 0x000fe200024050ff */
[----:B------:R1:W-:Y:S01]  /*66b0*/  @P2 STG.E desc[UR40][R6.64+0x1a0], R11 ;  /* 0x0001a00b06002986 */ /* 0x0003e2000c101928 */
[C---:B------:R-:W-:Y:S02]  /*66c0*/  ISETP.GT.AND P2, PT, R4.reuse, 0x71, PT ;  /* 0x000000710400780c */ /* 0x040fe40003f44270 */
[----:B------:R-:W-:Y:S01]  /*66d0*/  F2FP.TF32.F32.PACK_B R21, R21 ;  /* 0x00000015ff15723e */ /* 0x000fe200024050ff */
[----:B------:R-:W-:Y:S01]  /*66e0*/  @P1 STG.E desc[UR40][R6.64+0x1a4], R77 ;  /* 0x0001a44d06001986 */ /* 0x000fe2000c101928 */
[----:B------:R-:W-:Y:S01]  /*66f0*/  ISETP.GT.AND P1, PT, R4, 0x78, PT ;  /* 0x000000780400780c */ /* 0x000fe20003f24270 */
[----:B------:R-:W-:Y:S01]  /*6700*/  @P4 IMAD.MOV.U32 R4, RZ, RZ, R8 ;  /* 0x000000ffff044224 */ /* 0x000fe200078e0008 */
[----:B------:R-:W-:Y:S01]  /*6710*/  F2FP.TF32.F32.PACK_B R85, R85 ;  /* 0x00000055ff55723e */ /* 0x000fe200024050ff */
[----:B0-----:R-:W-:Y:S01]  /*6720*/  @P4 IMAD.MOV.U32 R5, RZ, RZ, R9 ;  /* 0x000000ffff054224 */ /* 0x001fe200078e0009 */
[----:B------:R-:W-:Y:S01]  /*6730*/  F2FP.TF32.F32.PACK_B R87, R87 ;  /* 0x00000057ff57723e */ /* 0x000fe200024050ff */
[----:B-1----:R-:W-:-:S03]  /*6740*/  FMUL R11, R80, R19 ;  /* 0x00000013500b7220 */ /* 0x002fc60000400000 */
[----:B------:R0:W-:Y:S01]  /*6750*/  @P4 STG.E desc[UR40][R4.64+0x1a0], R13 ;  /* 0x0001a00d04004986 */ /* 0x0001e2000c101928 */
[C---:B------:R-:W-:Y:S02]  /*6760*/  ISETP.GT.AND P4, PT, R3.reuse, RZ, P3 ;  /* 0x000000ff0300720c */ /* 0x040fe40001f84270 */
[----:B------:R-:W-:Y:S02]  /*6770*/  ISETP.GT.AND P3, PT, R3, 0x8, P3 ;  /* 0x000000080300780c */ /* 0x000fe40001f64270 */
[----:B------:R-:W-:Y:S01]  /*6780*/  F2FP.TF32.F32.PACK_B R11, R11 ;  /* 0x0000000bff0b723e */ /* 0x000fe200024050ff */
[----:B0-----:R-:W-:Y:S02]  /*6790*/  @P5 IMAD.MOV.U32 R4, RZ, RZ, R8 ;  /* 0x000000ffff045224 */ /* 0x001fe400078e0008 */
[----:B------:R-:W-:Y:S01]  /*67a0*/  FMUL R13, R86, R19 ;  /* 0x00000013560d7220 */ /* 0x000fe20000400000 */
[----:B------:R-:W-:-:S04]  /*67b0*/  @P5 IMAD.MOV.U32 R5, RZ, RZ, R9 ;  /* 0x000000ffff055224 */ /* 0x000fc800078e0009 */
[----:B------:R-:W-:Y:S01]  /*67c0*/  F2FP.TF32.F32.PACK_B R13, R13 ;  /* 0x0000000dff0d723e */ /* 0x000fe200024050ff */
[----:B------:R0:W-:Y:S01]  /*67d0*/  @P5 STG.E desc[UR40][R4.64+0x1a4], R79 ;  /* 0x0001a44f04005986 */ /* 0x0001e2000c101928 */
[C---:B------:R-:W-:Y:S02]  /*67e0*/  ISETP.GT.AND P5, PT, R3.reuse, RZ, P2 ;  /* 0x000000ff0300720c */ /* 0x040fe400017a4270 */
[----:B------:R-:W-:Y:S01]  /*67f0*/  ISETP.GT.AND P2, PT, R3, 0x8, P2 ;  /* 0x000000080300780c */ /* 0x000fe20001744270 */
[----:B0-----:R-:W-:Y:S02]  /*6800*/  @P4 IMAD.MOV.U32 R4, RZ, RZ, R6 ;  /* 0x000000ffff044224 */ /* 0x001fe400078e0006 */
[----:B------:R-:W-:-:S05]  /*6810*/  @P4 IMAD.MOV.U32 R5, RZ, RZ, R7 ;  /* 0x000000ffff054224 */ /* 0x000fca00078e0007 */
        /* <DEDUP_REMOVED lines=10> */
[----:B------:R0:W-:Y:S02]  /*68c0*/  @P3 STG.E desc[UR40][R4.64+0x1c0], R15 ;  /* 0x0001c00f04003986 */ /* 0x0001e4000c101928 */
[----:B0-----:R-:W-:Y:S02]  /*68d0*/  @P2 IMAD.MOV.U32 R4, RZ, RZ, R8 ;  /* 0x000000ffff042224 */ /* 0x001fe400078e0008 */
[----:B------:R-:W-:-:S05]  /*68e0*/  @P2 IMAD.MOV.U32 R5, RZ, RZ, R9 ;  /* 0x000000ffff052224 */ /* 0x000fca00078e0009 */
[----:B------:R0:W-:Y:S02]  /*68f0*/  @P2 STG.E desc[UR40][R4.64+0x1c4], R83 ;  /* 0x0001c45304002986 */ /* 0x0001e4000c101928 */
[----:B0-----:R-:W-:Y:S02]  /*6900*/  @P4 IMAD.MOV.U32 R4, RZ, RZ, R6 ;  /* 0x000000ffff044224 */ /* 0x001fe400078e0006 */
[----:B------:R-:W-:-:S05]  /*6910*/  @P4 IMAD.MOV.U32 R5, RZ, RZ, R7 ;  /* 0x000000ffff054224 */ /* 0x000fca00078e0007 */
[----:B------:R0:W-:Y:S04]  /*6920*/  @P4 STG.E desc[UR40][R4.64+0x1e0], R21 ;  /* 0x0001e01504004986 */ /* 0x0001e8000c101928 */
[----:B------:R1:W-:Y:S01]  /*6930*/  @P5 STG.E desc[UR40][R6.64+0x1e4], R85 ;  /* 0x0001e45506005986 */ /* 0x0003e2000c101928 */
[----:B0-----:R-:W-:Y:S02]  /*6940*/  @P1 IMAD.MOV.U32 R4, RZ, RZ, R8 ;  /* 0x000000ffff041224 */ /* 0x001fe400078e0008 */
[----:B------:R-:W-:-:S05]  /*6950*/  @P1 IMAD.MOV.U32 R5, RZ, RZ, R9 ;  /* 0x000000ffff051224 */ /* 0x000fca00078e0009 */
[----:B------:R1:W-:Y:S04]  /*6960*/  @P1 STG.E desc[UR40][R4.64+0x1e0], R13 ;  /* 0x0001e00d04001986 */ /* 0x0003e8000c101928 */
[----:B------:R1:W-:Y:S02]  /*6970*/  @P0 STG.E desc[UR40][R8.64+0x1e4], R87 ;  /* 0x0001e45708000986 */ /* 0x0003e4000c101928 */
.L_x_154:
[----:B------:R-:W-:Y:S05]  /*6980*/  BSYNC B0 ;  /* 0x0000000000007941 */ /* 0x000fea0003800000 */
.L_x_28:
[----:B------:R-:W-:Y:S01]  /*6990*/  IADD3 R16, P0, R16, UR38, RZ ;  /* 0x0000002610107c10 */ /* 0x000fe2000ff1e0ff */
[----:B------:R-:W-:Y:S01]  /*69a0*/  ULDC.64 UR4, c[0x0][0x650] ;  /* 0x0001940000047ab9 */ /* 0x000fe20000000a00 */
[----:B------:R-:W-:Y:S01]  /*69b0*/  PRMT R3, RZ, 0x7610, R3 ;  /* 0x00007610ff037816 */ /* 0x000fe20000000003 */
[----:B------:R-:W-:Y:S01]  /*69c0*/  IMAD.MOV.U32 R100, RZ, RZ, -0x1 ;  /* 0xffffffffff647424 */ /* 0x000fe200078e00ff */
[----:B------:R-:W-:Y:S01]  /*69d0*/  IADD3.X R17, R17, UR37, RZ, P0, !PT ;  /* 0x0000002511117c10 */ /* 0x000fe200087fe4ff */
[----:B--2---:R-:W-:Y:S01]  /*69e0*/  IMAD.MOV.U32 R99, RZ, RZ, -0x1 ;  /* 0xffffffffff637424 */ /* 0x004fe200078e00ff */
[----:B------:R-:W-:-:S04]  /*69f0*/  ISETP.GE.U32.AND P0, PT, R16, UR4, PT ;  /* 0x0000000410007c0c */ /* 0x000fc8000bf06070 */
[----:B------:R-:W-:-:S13]  /*6a00*/  ISETP.GE.U32.AND.EX P0, PT, R17, UR5, PT, P0 ;  /* 0x0000000511007c0c */ /* 0x000fda000bf06100 */
[----:B------:R-:W-:Y:S05]  /*6a10*/  @P0 BRA `(.L_x_155) ;  /* 0x00000004004c0947 */ /* 0x000fea0003800000 */
[----:B0-----:R-:W0:Y:S01]  /*6a20*/  LDC.64 R10, c[0x0][0x628] ;  /* 0x00018a00ff0a7b82 */ /* 0x001e220000000a00 */
[----:B-1--4-:R-:W1:Y:S01]  /*6a30*/  S2R R12, SR_CTAID.X ;  /* 0x00000000000c7919 */ /* 0x012e620000002500 */
[----:B---3--:R-:W-:Y:S02]  /*6a40*/  IMAD.MOV.U32 R8, RZ, RZ, R16 ;  /* 0x000000ffff087224 */ /* 0x008fe400078e0010 */
[----:B------:R-:W-:Y:S01]  /*6a50*/  IMAD.MOV.U32 R9, RZ, RZ, R17 ;  /* 0x000000ffff097224 */ /* 0x000fe200078e0011 */
[----:B------:R-:W2:Y:S03]  /*6a60*/  S2R R20, SR_CTAID.Y ;  /* 0x0000000000147919 */ /* 0x000ea60000002600 */
[----:B------:R-:W3:Y:S08]  /*6a70*/  LDC R0, c[0x0][0x630] ;  /* 0x00018c00ff007b82 */ /* 0x000ef00000000800 */
[----:B------:R-:W4:Y:S01]  /*6a80*/  LDC.64 R14, c[0x0][0x620] ;  /* 0x00018800ff0e7b82 */ /* 0x000f220000000a00 */
[----:B0-----:R-:W-:-:S04]  /*6a90*/  ISETP.NE.U32.AND P0, PT, R10, RZ, PT ;  /* 0x000000ff0a00720c */ /* 0x001fc80003f05070 */
[----:B------:R-:W-:-:S13]  /*6aa0*/  ISETP.NE.AND.EX P0, PT, R11, RZ, PT, P0 ;  /* 0x000000ff0b00720c */ /* 0x000fda0003f05300 */
[----:B-1234-:R-:W-:Y:S05]  /*6ab0*/  @!P0 BRA `(.L_x_156) ;  /* 0x0000000000288947 */ /* 0x01efea0003800000 */
        /* <DEDUP_REMOVED lines=10> */
.L_x_156:
[-CC-:B------:R-:W-:Y:S01]  /*6b60*/  SHF.R.U64 R99, R8, R0.reuse, R9.reuse ;  /* 0x0000000008637219 */ /* 0x180fe20000001209 */
[----:B------:R-:W0:Y:S01]  /*6b70*/  LDC.64 R26, c[0x0][0x640] ;  /* 0x00019000ff1a7b82 */ /* 0x000e220000000a00 */
[----:B------:R-:W-:Y:S01]  /*6b80*/  SHF.R.U32.HI R0, RZ, R0, R9 ;  /* 0x00000000ff007219 */ /* 0x000fe20000011609 */
[----:B------:R-:W-:Y:S01]  /*6b90*/  ULDC UR4, c[0x0][0x150] ;  /* 0x0000540000047ab9 */ /* 0x000fe20000000800 */
[----:B------:R-:W-:Y:S02]  /*6ba0*/  IADD3 R3, P0, RZ, -R99, RZ ;  /* 0x80000063ff037210 */ /* 0x000fe40007f1e0ff */
[----:B------:R-:W-:-:S03]  /*6bb0*/  I2FP.F32.U32 R7, R12 ;  /* 0x0000000c00077245 */ /* 0x000fc60000201000 */
[----:B------:R-:W1:Y:S01]  /*6bc0*/  LDC R6, c[0x0][0x618] ;  /* 0x00018600ff067b82 */ /* 0x000e620000000800 */
[----:B------:R-:W-:Y:S02]  /*6bd0*/  IMAD.X R5, RZ, RZ, ~R0, P0 ;  /* 0x000000ffff057224 */ /* 0x000fe400000e0e00 */
[----:B------:R-:W-:Y:S01]  /*6be0*/  FMUL R7, R7, UR4 ;  /* 0x0000000407077c20 */ /* 0x000fe20008400000 */
[----:B------:R-:W-:Y:S01]  /*6bf0*/  ULDC UR4, c[0x0][0x154] ;  /* 0x0000550000047ab9 */ /* 0x000fe20000000800 */
[-C--:B------:R-:W-:Y:S02]  /*6c00*/  IMAD R0, R5, R14.reuse, RZ ;  /* 0x0000000e05007224 */ /* 0x080fe400078e02ff */
[C---:B------:R-:W-:Y:S01]  /*6c10*/  IMAD.WIDE.U32 R4, R3.reuse, R14, R16 ;  /* 0x0000000e03047225 */ /* 0x040fe200078e0010 */
[----:B------:R-:W2:Y:S01]  /*6c20*/  LDC R8, c[0x0][0x608] ;  /* 0x00018200ff087b82 */ /* 0x000ea20000000800 */
[----:B------:R-:W3:Y:S02]  /*6c30*/  F2I.U32.TRUNC.NTZ R7, R7 ;  /* 0x0000000700077305 */ /* 0x000ee4000020f000 */
[----:B------:R-:W-:Y:S01]  /*6c40*/  IMAD R3, R3, R15, R0 ;  /* 0x0000000f03037224 */ /* 0x000fe200078e0200 */
[----:B------:R-:W-:-:S03]  /*6c50*/  I2FP.F32.U32 R0, R20 ;  /* 0x0000001400007245 */ /* 0x000fc60000201000 */
[----:B------:R-:W-:Y:S01]  /*6c60*/  IMAD.IADD R3, R5, 0x1, R3 ;  /* 0x0000000105037824 */ /* 0x000fe200078e0203 */
[----:B------:R-:W4:Y:S01]  /*6c70*/  LDC R11, c[0x0][0x658] ;  /* 0x00019600ff0b7b82 */ /* 0x000f220000000800 */
[----:B0-----:R-:W-:-:S04]  /*6c80*/  ISETP.NE.U32.AND P0, PT, R26, RZ, PT ;  /* 0x000000ff1a00720c */ /* 0x001fc80003f05070 */
[----:B------:R-:W-:-:S03]  /*6c90*/  ISETP.NE.AND.EX P0, PT, R27, RZ, PT, P0 ;  /* 0x000000ff1b00720c */ /* 0x000fc60003f05300 */
[----:B------:R-:W0:Y:S01]  /*6ca0*/  LDC R9, c[0x0][0x144] ;  /* 0x00005100ff097b82 */ /* 0x000e220000000800 */
[-C--:B-1----:R-:W-:Y:S01]  /*6cb0*/  SHF.R.U64 R10, R4, R6.reuse, R3 ;  /* 0x00000006040a7219 */ /* 0x082fe20000001203 */
[----:B---3--:R-:W-:Y:S01]  /*6cc0*/  IMAD.MOV R7, RZ, RZ, -R7 ;  /* 0x000000ffff077224 */ /* 0x008fe200078e0a07 */
[----:B------:R-:W-:Y:S01]  /*6cd0*/  SHF.R.U32.HI R3, RZ, R6, R3 ;  /* 0x00000006ff037219 */ /* 0x000fe20000011603 */
[----:B------:R-:W-:-:S04]  /*6ce0*/  FMUL R6, R0, UR4 ;  /* 0x0000000400067c20 */ /* 0x000fc80008400000 */
[----:B------:R-:W1:Y:S01]  /*6cf0*/  LDC R21, c[0x0][0x148] ;  /* 0x00005200ff157b82 */ /* 0x000e620000000800 */
[----:B------:R3:W0:Y:S01]  /*6d00*/  F2I.U32.TRUNC.NTZ R14, R6 ;  /* 0x00000006000e7305 */ /* 0x000622000020f000 */
[-CC-:B--2---:R-:W-:Y:S02]  /*6d10*/  SHF.R.U64 R13, R10, R8.reuse, R3.reuse ;  /* 0x000000080a0d7219 */ /* 0x184fe40000001203 */
[----:B------:R-:W-:-:S04]  /*6d20*/  SHF.R.U32.HI R0, RZ, R8, R3 ;  /* 0x00000008ff007219 */ /* 0x000fc80000011603 */
[----:B-----5:R-:W2:Y:S01]  /*6d30*/  LDC R24, c[0x0][0x648] ;  /* 0x00019200ff187b82 */ /* 0x020ea20000000800 */
[-CC-:B----4-:R-:W-:Y:S02]  /*6d40*/  SHF.R.U64 R15, R13, R11.reuse, R0.reuse ;  /* 0x0000000b0d0f7219 */ /* 0x190fe40000001200 */
[----:B------:R-:W-:-:S03]  /*6d50*/  SHF.R.U32.HI R5, RZ, R11, R0 ;  /* 0x0000000bff057219 */ /* 0x000fc60000011600 */
[----:B------:R-:W-:Y:S02]  /*6d60*/  IMAD.MOV.U32 R4, RZ, RZ, R15 ;  /* 0x000000ffff047224 */ /* 0x000fe400078e000f */
[----:B------:R-:W4:Y:S01]  /*6d70*/  LDC R28, c[0x0][0x638] ;  /* 0x00018e00ff1c7b82 */ /* 0x000f220000000800 */
[----:B0-----:R-:W-:-:S07]  /*6d80*/  IMAD R25, R9, R7, R12 ;  /* 0x0000000709197224 */ /* 0x001fce00078e020c */
[----:B------:R-:W0:Y:S08]  /*6d90*/  LDC R29, c[0x0][0x610] ;  /* 0x00018400ff1d7b82 */ /* 0x000e300000000800 */
[----:B------:R-:W0:Y:S01]  /*6da0*/  LDC R30, c[0x0][0x600] ;  /* 0x00018000ff1e7b82 */ /* 0x000e220000000800 */
[----:B-123--:R-:W-:Y:S05]  /*6db0*/  @!P0 BRA `(.L_x_157) ;  /* 0x0000000000288947 */ /* 0x00efea0003800000 */
        /* <DEDUP_REMOVED lines=10> */
.L_x_157:
[----:B------:R-:W-:Y:S01]  /*6e60*/  ISETP.NE.AND P0, PT, R2, 0x1, PT ;  /* 0x000000010200780c */ /* 0x000fe20003f05270 */
[----:B------:R-:W-:Y:S01]  /*6e70*/  IMAD.MOV R14, RZ, RZ, -R14 ;  /* 0x000000ffff0e7224 */ /* 0x000fe200078e0a0e */
[----:B------:R-:W-:Y:S02]  /*6e80*/  SHF.R.U64 R0, R4, R24, R5 ;  /* 0x0000001804007219 */ /* 0x000fe40000001205 */
[----:B------:R-:W-:Y:S02]  /*6e90*/  LOP3.LUT R3, R13, R96, RZ, 0xc0, !PT ;  /* 0x000000600d037212 */ /* 0x000fe400078ec0ff */
[----:B------:R-:W-:Y:S01]  /*6ea0*/  LOP3.LUT R10, R10, R95, RZ, 0xc0, !PT ;  /* 0x0000005f0a0a7212 */ /* 0x000fe200078ec0ff */
[----:B------:R-:W-:Y:S02]  /*6eb0*/  IMAD.MOV R4, RZ, RZ, -R0 ;  /* 0x000000ffff047224 */ /* 0x000fe400078e0a00 */
[----:B------:R-:W-:Y:S02]  /*6ec0*/  IMAD R0, R90, R0, R3 ;  /* 0x000000005a007224 */ /* 0x000fe400078e0203 */
[----:B----4-:R-:W-:-:S02]  /*6ed0*/  IMAD R3, R4, R28, R15 ;  /* 0x0000001c04037224 */ /* 0x010fc400078e020f */
[----:B------:R-:W-:Y:S02]  /*6ee0*/  @P0 IMAD R25, R21, R14, R20 ;  /* 0x0000000e15190224 */ /* 0x000fe400078e0214 */
[----:B0-----:R-:W-:Y:S02]  /*6ef0*/  IMAD R5, R3, R30, R10 ;  /* 0x0000001e03057224 */ /* 0x001fe400078e020a */
[----:B------:R-:W-:Y:S02]  /*6f00*/  IMAD R0, R0, R29, R25 ;  /* 0x0000001d00007224 */ /* 0x000fe400078e0219 */
[----:B------:R-:W-:-:S03]  /*6f10*/  IMAD.MOV.U32 R4, RZ, RZ, 0x1 ;  /* 0x00000001ff047424 */ /* 0x000fc600078e00ff */
[----:B------:R-:W-:Y:S02]  /*6f20*/  SEL R100, R5, R0, !P0 ;  /* 0x0000000005647207 */ /* 0x000fe40004000000 */
[----:B------:R-:W-:Y:S02]  /*6f30*/  PRMT R3, R4, 0x7610, R3 ;  /* 0x0000761004037816 */ /* 0x000fe40000000003 */
[----:B------:R-:W-:-:S07]  /*6f40*/  SEL R0, R0, R5, !P0 ;  /* 0x0000000500007207 */ /* 0x000fce0004000000 */
.L_x_155:
[----:B------:R-:W-:Y:S01]  /*6f50*/  LOP3.LUT P0, RZ, R3, 0xff, RZ, 0xc0, !PT ;  /* 0x000000ff03ff7812 */ /* 0x000fe2000780c0ff */
[----:B------:R-:W-:Y:S01]  /*6f60*/  UIMAD.WIDE.U32 UR4, UR42, -0x55555555, URZ ;  /* 0xaaaaaaab2a0478a5 */ /* 0x000fe2000f8e003f */
[----:B------:R-:W-:-:S03]  /*6f70*/  IMAD.MOV.U32 R101, RZ, RZ, R0 ;  /* 0x000000ffff657224 */ /* 0x000fc600078e0000 */
[----:B------:R-:W-:-:S04]  /*6f80*/  USHF.R.U32.HI UR4, URZ, 0x2, UR5 ;  /* 0x000000023f047899 */ /* 0x000fc80008011605 */
[----:B------:R-:W-:-:S04]  /*6f90*/  UIMAD UR42, UR4, -0x6, UR42 ;  /* 0xfffffffa042a78a4 */ /* 0x000fc8000f8e022a */
[----:B------:R-:W-:Y:S08]  /*6fa0*/  @P0 BRA `(.L_x_158) ;  /* 0xffffffa000940947 */ /* 0x000ff0000383ffff */
[----:B------:R-:W-:Y:S05]  /*6fb0*/  EXIT ;  /* 0x000000000000794d */ /* 0x000fea0003800000 */
.L_x_3:
        /* <DEDUP_REMOVED lines=26> */
.L_x_160:
[--C-:B------:R-:W-:Y:S01]  /*7160*/  SHF.R.U64 R14, R12, R20, R13.reuse ;  /* 0x000000140c0e7219 */ /* 0x100fe2000000120d */
[----:B------:R-:W0:Y:S01]  /*7170*/  LDC R24, c[0x0][0x618] ;  /* 0x00018600ff187b82 */ /* 0x000e220000000800 */
[----:B------:R-:W-:Y:S01]  /*7180*/  I2FP.F32.U32 R8, R6 ;  /* 0x0000000600087245 */ /* 0x000fe20000201000 */
[----:B------:R-:W-:Y:S01]  /*7190*/  ULDC UR4, c[0x0][0x150] ;  /* 0x0000540000047ab9 */ /* 0x000fe20000000800 */
[----:B------:R-:W-:Y:S02]  /*71a0*/  SHF.R.U32.HI R7, RZ, R20, R13 ;  /* 0x00000014ff077219 */ /* 0x000fe4000001160d */
[----:B------:R-:W-:Y:S01]  /*71b0*/  IADD3 R11, P0, RZ, -R14, RZ ;  /* 0x8000000eff0b7210 */ /* 0x000fe20007f1e0ff */
[----:B------:R-:W-:Y:S01]  /*71c0*/  FMUL R13, R8, UR4 ;  /* 0x00000004080d7c20 */ /* 0x000fe20008400000 */
[----:B------:R-:W-:Y:S01]  /*71d0*/  ULDC UR4, c[0x0][0x154] ;  /* 0x0000550000047ab9 */ /* 0x000fe20000000800 */
[----:B------:R-:W1:Y:S02]  /*71e0*/  LDC.64 R26, c[0x0][0x640] ;  /* 0x00019000ff1a7b82 */ /* 0x000e640000000a00 */
[----:B------:R-:W-:-:S02]  /*71f0*/  IMAD.X R7, RZ, RZ, ~R7, P0 ;  /* 0x000000ffff077224 */ /* 0x000fc400000e0e07 */
[----:B------:R-:W2:Y:S01]  /*7200*/  F2I.U32.TRUNC.NTZ R13, R13 ;  /* 0x0000000d000d7305 */ /* 0x000ea2000020f000 */
[----:B------:R-:W-:-:S03]  /*7210*/  IMAD.WIDE.U32 R8, R11, R22, R16 ;  /* 0x000000160b087225 */ /* 0x000fc600078e0010 */
[----:B------:R-:W3:Y:S01]  /*7220*/  LDC R15, c[0x0][0x144] ;  /* 0x00005100ff0f7b82 */ /* 0x000ee20000000800 */
[----:B------:R-:W-:-:S04]  /*7230*/  IMAD R10, R7, R22, RZ ;  /* 0x00000016070a7224 */ /* 0x000fc800078e02ff */
[----:B------:R-:W-:Y:S02]  /*7240*/  IMAD R7, R11, R23, R10 ;  /* 0x000000170b077224 */ /* 0x000fe400078e020a */
[----:B------:R-:W-:Y:S01]  /*7250*/  IMAD.MOV.U32 R10, RZ, RZ, -0x1 ;  /* 0xffffffffff0a7424 */ /* 0x000fe200078e00ff */
[----:B------:R-:W4:Y:S01]  /*7260*/  LDC R20, c[0x0][0x608] ;  /* 0x00018200ff147b82 */ /* 0x000f220000000800 */
[----:B------:R-:W-:Y:S01]  /*7270*/  IMAD.IADD R7, R9, 0x1, R7 ;  /* 0x0000000109077824 */ /* 0x000fe200078e0207 */
[----:B------:R-:W-:-:S04]  /*7280*/  I2FP.F32.U32 R9, R5 ;  /* 0x0000000500097245 */ /* 0x000fc80000201000 */
[-C--:B0-----:R-:W-:Y:S01]  /*7290*/  SHF.R.U64 R12, R8, R24.reuse, R7 ;  /* 0x00000018080c7219 */ /* 0x081fe20000001207 */
[----:B--2---:R-:W-:Y:S01]  /*72a0*/  IMAD.MOV R8, RZ, RZ, -R13 ;  /* 0x000000ffff087224 */ /* 0x004fe200078e0a0d */
[----:B------:R-:W0:Y:S01]  /*72b0*/  LDC R11, c[0x0][0x658] ;  /* 0x00019600ff0b7b82 */ /* 0x000e220000000800 */
[----:B-1----:R-:W-:Y:S01]  /*72c0*/  ISETP.NE.U32.AND P0, PT, R26, RZ, PT ;  /* 0x000000ff1a00720c */ /* 0x002fe20003f05070 */
[----:B------:R-:W-:Y:S01]  /*72d0*/  FMUL R9, R9, UR4 ;  /* 0x0000000409097c20 */ /* 0x000fe20008400000 */
[----:B------:R-:W-:Y:S02]  /*72e0*/  SHF.R.U32.HI R7, RZ, R24, R7 ;  /* 0x00000018ff077219 */ /* 0x000fe40000011607 */
[----:B------:R-:W-:-:S03]  /*72f0*/  ISETP.NE.AND.EX P0, PT, R27, RZ, PT, P0 ;  /* 0x000000ff1b00720c */ /* 0x000fc60003f05300 */
[----:B------:R-:W1:Y:S01]  /*7300*/  LDC R22, c[0x0][0x148] ;  /* 0x00005200ff167b82 */ /* 0x000e620000000800 */
[----:B---3--:R-:W-:Y:S02]  /*7310*/  IMAD R23, R15, R8, R6 ;  /* 0x000000080f177224 */ /* 0x008fe400078e0206 */
[----:B------:R-:W-:-:S05]  /*7320*/  IMAD.MOV.U32 R8, RZ, RZ, 0x1 ;  /* 0x00000001ff087424 */ /* 0x000fca00078e00ff */
[----:B------:R-:W2:Y:S01]  /*7330*/  LDC R21, c[0x0][0x600] ;  /* 0x00018000ff157b82 */ /* 0x000ea20000000800 */
[-CC-:B----4-:R-:W-:Y:S02]  /*7340*/  SHF.R.U64 R15, R12, R20.reuse, R7.reuse ;  /* 0x000000140c0f7219 */ /* 0x190fe40000001207 */
[----:B------:R-:W-:Y:S02]  /*7350*/  SHF.R.U32.HI R6, RZ, R20, R7 ;  /* 0x00000014ff067219 */ /* 0x000fe40000011607 */
[----:B------:R3:W4:Y:S03]  /*7360*/  F2I.U32.TRUNC.NTZ R20, R9 ;  /* 0x0000000900147305 */ /* 0x000726000020f000 */
[----:B------:R-:W1:Y:S01]  /*7370*/  LDC R25, c[0x0][0x648] ;  /* 0x00019200ff197b82 */ /* 0x000e620000000800 */
[-C--:B0-----:R-:W-:Y:S02]  /*7380*/  SHF.R.U64 R19, R15, R11.reuse, R6 ;  /* 0x0000000b0f137219 */ /* 0x081fe40000001206 */
[----:B------:R-:W-:-:S02]  /*7390*/  SHF.L.U32 R10, R10, R11, RZ ;  /* 0x0000000b0a0a7219 */ /* 0x000fc400000006ff */
[-C--:B------:R-:W-:Y:S01]  /*73a0*/  SHF.R.U32.HI R7, RZ, R11.reuse, R6 ;  /* 0x0000000bff077219 */ /* 0x080fe20000011606 */
[----:B------:R-:W-:Y:S01]  /*73b0*/  IMAD.MOV.U32 R6, RZ, RZ, R19 ;  /* 0x000000ffff067224 */ /* 0x000fe200078e0013 */
[----:B------:R-:W-:Y:S01]  /*73c0*/  SHF.L.U32 R24, R8, R11, RZ ;  /* 0x0000000b08187219 */ /* 0x000fe200000006ff */
[----:B------:R-:W0:Y:S01]  /*73d0*/  LDC R28, c[0x0][0x638] ;  /* 0x00018e00ff1c7b82 */ /* 0x000e220000000800 */
[----:B------:R-:W-:-:S07]  /*73e0*/  LOP3.LUT R30, RZ, R10, RZ, 0x33, !PT ;  /* 0x0000000aff1e7212 */ /* 0x000fce00078e33ff */
[----:B------:R-:W0:Y:S01]  /*73f0*/  LDC R29, c[0x0][0x610] ;  /* 0x00018400ff1d7b82 */ /* 0x000e220000000800 */
[----:B---34-:R-:W-:Y:S05]  /*7400*/  @!P0 BRA `(.L_x_161) ;  /* 0x0000000000288947 */ /* 0x018fea0003800000 */
[----:B------:R-:W3:Y:S02]  /*7410*/  LDC R6, c[0x0][0x64c] ;  /* 0x00019300ff067b82 */ /* 0x000ee40000000800 */
[----:B---3--:R-:W-:-:S05]  /*7420*/  IADD3 R11, P0, R19, R6, RZ ;  /* 0x00000006130b7210 */ /* 0x008fca0007f1e0ff */
        /* <DEDUP_REMOVED lines=8> */
.L_x_161:
[----:B------:R-:W-:Y:S01]  /*74b0*/  ISETP.NE.AND P0, PT, R2, 0x1, PT ;  /* 0x000000010200780c */ /* 0x000fe20003f05270 */
[----:B--2---:R-:W-:Y:S01]  /*74c0*/  VIADD R9, R21, 0xffffffff ;  /* 0xffffffff15097836 */ /* 0x004fe20000000000 */
[----:B-1----:R-:W-:Y:S01]  /*74d0*/  SHF.R.U64 R7, R6, R25, R7 ;  /* 0x0000001906077219 */ /* 0x002fe20000001207 */
[----:B------:R-:W-:Y:S01]  /*74e0*/  IMAD.MOV R20, RZ, RZ, -R20 ;  /* 0x000000ffff147224 */ /* 0x000fe200078e0a14 */
[----:B------:R-:W-:Y:S02]  /*74f0*/  LOP3.LUT R6, R15, R30, RZ, 0xc0, !PT ;  /* 0x0000001e0f067212 */ /* 0x000fe400078ec0ff */
[----:B------:R-:W-:Y:S01]  /*7500*/  LOP3.LUT R12, R12, R9, RZ, 0xc0, !PT ;  /* 0x000000090c0c7212 */ /* 0x000fe200078ec0ff */
[----:B------:R-:W-:Y:S02]  /*7510*/  IMAD.MOV R8, RZ, RZ, -R7 ;  /* 0x000000ffff087224 */ /* 0x000fe400078e0a07 */
[----:B------:R-:W-:Y:S02]  /*7520*/  IMAD R6, R24, R7, R6 ;  /* 0x0000000718067224 */ /* 0x000fe400078e0206 */
[----:B------:R-:W-:-:S02]  /*7530*/  IMAD.MOV.U32 R9, RZ, RZ, 0x1 ;  /* 0x00000001ff097424 */ /* 0x000fc400078e00ff */
[----:B------:R-:W-:Y:S02]  /*7540*/  @P0 IMAD R23, R22, R20, R5 ;  /* 0x0000001416170224 */ /* 0x000fe400078e0205 */
[----:B0-----:R-:W-:Y:S02]  /*7550*/  IMAD R5, R8, R28, R19 ;  /* 0x0000001c08057224 */ /* 0x001fe400078e0213 */
[----:B------:R-:W-:Y:S02]  /*7560*/  IMAD R19, R6, R29, R23 ;  /* 0x0000001d06137224 */ /* 0x000fe400078e0217 */
[----:B------:R-:W-:Y:S02]  /*7570*/  IMAD R6, R5, R21, R12 ;  /* 0x0000001505067224 */ /* 0x000fe400078e020c */
[----:B------:R-:W-:-:S03]  /*7580*/  IMAD.MOV.U32 R8, RZ, RZ, R14 ;  /* 0x000000ffff087224 */ /* 0x000fc600078e000e */
[----:B------:R-:W-:Y:S02]  /*7590*/  SEL R20, R6, R19, !P0 ;  /* 0x0000001306147207 */ /* 0x000fe40004000000 */
[----:B------:R-:W-:-:S07]  /*75a0*/  SEL R19, R19, R6, !P0 ;  /* 0x0000000613137207 */ /* 0x000fce0004000000 */
.L_x_159:
[----:B------:R-:W-:-:S08]  /*75b0*/  NOP ;  /* 0x0000000000007918 */ /* 0x000fd00000000000 */
[----:B------:R-:W0:-:S00]  /*75c0*/  USETMAXREG.DEALLOC.CTAPOOL 0x28 ;  /* 0x00000028000079c8 */ /* 0x000e0000080e0500 */
[----:B0-----:R-:W-:-:S13]  /*75d0*/  ISETP.NE.AND P0, PT, R0, RZ, PT ;  /* 0x000000ff0000720c */ /* 0x001fda0003f05270 */
[----:B------:R-:W-:Y:S05]  /*75e0*/  @P0 EXIT ;  /* 0x000000000000094d */ /* 0x000fea0003800000 */
[----:B------:R-:W-:Y:S01]  /*75f0*/  LOP3.LUT P0, RZ, R9, 0xff, RZ, 0xc0, !PT ;  /* 0x000000ff09ff7812 */ /* 0x000fe2000780c0ff */
[----:B------:R-:W-:Y:S02]  /*7600*/  IMAD.MOV.U32 R0, RZ, RZ, 0x1 ;  /* 0x00000001ff007424 */ /* 0x000fe400078e00ff */
[----:B------:R-:W-:-:S10]  /*7610*/  IMAD.MOV.U32 R12, RZ, RZ, RZ ;  /* 0x000000ffff0c7224 */ /* 0x000fd400078e00ff */
[----:B------:R-:W-:Y:S05]  /*7620*/  @!P0 BRA `(.L_x_162) ;  /* 0x0000000c00948947 */ /* 0x000fea0003800000 */
[----:B------:R-:W0:Y:S01]  /*7630*/  LDC R0, c[0x0][0x28c] ;  /* 0x0000a300ff007b82 */ /* 0x000e220000000800 */
[----:B------:R-:W-:Y:S01]  /*7640*/  LOP3.LUT P0, RZ, R3, 0x1f, RZ, 0xc0, !PT ;  /* 0x0000001f03ff7812 */ /* 0x000fe2000780c0ff */
[----:B------:R-:W-:Y:S01]  /*7650*/  ULDC UR21, c[0x0][0x658] ;  /* 0x0001960000157ab9 */ /* 0x000fe20000000800 */
[----:B------:R-:W-:Y:S01]  /*7660*/  UMOV UR4, 0xffffffff ;  /* 0xffffffff00047882 */ /* 0x000fe20000000000 */
[----:B------:R-:W-:Y:S01]  /*7670*/  BSSY B0, `(.L_x_162) ;  /* 0x00000e0000007945 */ /* 0x000fe20003800000 */
[----:B------:R-:W-:Y:S01]  /*7680*/  USHF.L.U32 UR4, UR4, UR21, URZ ;  /* 0x0000001504047299 */ /* 0x000fe2000800063f */
[C---:B------:R-:W-:Y:S01]  /*7690*/  ISETP.NE.AND P2, PT, R4.reuse, RZ, PT ;  /* 0x000000ff0400720c */ /* 0x040fe20003f45270 */
[----:B------:R-:W-:Y:S01]  /*76a0*/  IMAD.MOV.U32 R13, RZ, RZ, 0x1 ;  /* 0x00000001ff0d7424 */ /* 0x000fe200078e00ff */
[----:B------:R-:W-:Y:S01]  /*76b0*/  ISETP.NE.OR P0, PT, R4, RZ, !P0 ;  /* 0x000000ff0400720c */ /* 0x000fe20004705670 */
[----:B------:R-:W-:Y:S01]  /*76c0*/  IMAD.MOV.U32 R12, RZ, RZ, RZ ;  /* 0x000000ffff0c7224 */ /* 0x000fe200078e00ff */
[----:B------:R-:W-:Y:S01]  /*76d0*/  LOP3.LUT R11, R18, 0x2, RZ, 0xfc, !PT ;  /* 0x00000002120b7812 */ /* 0x000fe200078efcff */
[----:B------:R-:W-:Y:S01]  /*76e0*/  ULDC UR13, c[0x0][0x600] ;  /* 0x00018000000d7ab9 */ /* 0x000fe20000000800 */
[----:B------:R-:W-:Y:S01]  /*76f0*/  UMOV UR5, 0x1 ;  /* 0x0000000100057882 */ /* 0x000fe20000000000 */
[----:B------:R-:W-:-:S02]  /*7700*/  UIADD3 UR13, UR13, -0x1, URZ ;  /* 0xffffffff0d0d7890 */ /* 0x000fc4000fffe03f */
[----:B------:R-:W-:Y:S02]  /*7710*/  USHF.L.U32 UR21, UR5, UR21, URZ ;  /* 0x0000001505157299 */ /* 0x000fe4000800063f */
[----:B------:R-:W-:Y:S01]  /*7720*/  ULOP3.LUT UR22, URZ, UR4, URZ, 0x33, !UPT ;  /* 0x000000043f167292 */ /* 0x000fe2000f8e333f */
[----:B------:R-:W-:Y:S01]  /*7730*/  ULDC.64 UR14, c[0x0][0x198] ;  /* 0x00006600000e7ab9 */ /* 0x000fe20000000a00 */
[----:B0-----:R-:W-:-:S05]  /*7740*/  VIADD R0, R0, 0x7f ;  /* 0x0000007f00007836 */ /* 0x001fca0000000000 */
[----:B------:R-:W-:-:S04]  /*7750*/  SHF.R.S32.HI R3, RZ, 0x1f, R0 ;  /* 0x0000001fff037819 */ /* 0x000fc80000011400 */
[----:B------:R-:W-:Y:S01]  /*7760*/  LEA.HI R3, R3, R0, RZ, 0x7 ;  /* 0x0000000003037211 */ /* 0x000fe200078f38ff */
[----:B------:R-:W-:-:S03]  /*7770*/  IMAD.MOV.U32 R0, RZ, RZ, 0x1 ;  /* 0x00000001ff007424 */ /* 0x000fc600078e00ff */
[----:B------:R-:W-:-:S05]  /*7780*/  SHF.R.S32.HI R3, RZ, 0x7, R3 ;  /* 0x00000007ff037819 */ /* 0x000fca0000011403 */
[----:B------:R-:W-:-:S07]  /*7790*/  VIADD R10, R3, 0x1 ;  /* 0x00000001030a7836 */ /* 0x000fce0000000000 */
.L_x_174:
[----:B------:R-:W-:-:S03]  /*77a0*/  UMOV UR4, 0xffffffff ;  /* 0xffffffff00047882 */ /* 0x000fc60000000000 */
[----:B------:R-:W-:Y:S05]  /*77b0*/  BRA.DIV UR4, `(.L_x_163) ;  /* 0x0000001204647947 */ /* 0x000fea000b800000 */
[----:B------:R-:W-:-:S13]  /*77c0*/  ELECT P6, URZ, PT ;  /* 0x00000000003f782f */ /* 0x000fda00038c0000 */
.L_x_187:
[----:B------:R-:W0:Y:S01]  /*77d0*/  LDC R4, c[0x0][0x28c] ;  /* 0x0000a300ff047b82 */ /* 0x000e220000000800 */
[----:B------:R-:W-:Y:S01]  /*77e0*/  BSSY B1, `(.L_x_164) ;  /* 0x0000057000017945 */ /* 0x000fe20003800000 */
[----:B0-----:R-:W-:-:S13]  /*77f0*/  ISETP.LT.OR P6, PT, R4, 0x1, !P6 ;  /* 0x000000010400780c */ /* 0x001fda00077c1670 */
[----:B------:R-:W-:Y:S05]  /*7800*/  @P6 BRA `(.L_x_165) ;  /* 0x0000000400506947 */ /* 0x000fea0003800000 */
[----:B------:R-:W-:Y:S02]  /*7810*/  IMAD.SHL.U32 R19, R19, 0x80, RZ ;  /* 0x0000008013137824 */ /* 0x000fe400078e00ff */
[----:B------:R-:W-:Y:S02]  /*7820*/  IMAD.SHL.U32 R20, R20, 0x80, RZ ;  /* 0x0000008014147824 */ /* 0x000fe400078e00ff */
[----:B------:R-:W-:Y:S02]  /*7830*/  IMAD.MOV.U32 R21, RZ, RZ, RZ ;  /* 0x000000ffff157224 */ /* 0x000fe400078e00ff */
[----:B------:R-:W-:Y:S02]  /*7840*/  IMAD.MOV.U32 R4, RZ, RZ, R10 ;  /* 0x000000ffff047224 */ /* 0x000fe400078e000a */
[----:B------:R-:W-:Y:S02]  /*7850*/  IMAD.MOV.U32 R5, RZ, RZ, R0 ;  /* 0x000000ffff057224 */ /* 0x000fe400078e0000 */
[----:B------:R-:W-:-:S07]  /*7860*/  IMAD.MOV.U32 R6, RZ, RZ, R12 ;  /* 0x000000ffff067224 */ /* 0x000fce00078e000c */
.L_x_169:
[----:B------:R-:W0:Y:S01]  /*7870*/  S2R R14, SR_CgaCtaId ;  /* 0x00000000000e7919 */ /* 0x000e220000008800 */
[----:B------:R-:W-:Y:S01]  /*7880*/  MOV R7, 0x400 ;  /* 0x0000040000077802 */ /* 0x000fe20000000f00 */
[----:B------:R-:W1:Y:S03]  /*7890*/  @!P2 LDC R9, c[0x0][0x500] ;  /* 0x00014000ff09ab82 */ /* 0x000e660000000800 */
[----:B0-----:R-:W-:Y:S02]  /*78a0*/  LEA R15, R14, R7, 0x18 ;  /* 0x000000070e0f7211 */ /* 0x001fe400078ec0ff */
[----:B------:R-:W-:-:S03]  /*78b0*/  SHF.L.U32 R7, R5, 0x1f, RZ ;  /* 0x0000001f05077819 */ /* 0x000fc600000006ff */
[----:B------:R-:W-:-:S04]  /*78c0*/  IMAD R14, R6, 0x8, R15 ;  /* 0x00000008060e7824 */ /* 0x000fc800078e020f */
[----:B------:R-:W0:Y:S02]  /*78d0*/  SYNCS.PHASECHK.TRANS64.TRYWAIT P1, [R14+URZ+0x30], R7 ;  /* 0x000030070e0075a7 */ /* 0x000e24000802017f */
[----:B01----:R-:W-:Y:S05]  /*78e0*/  @!P1 BRA `(.L_x_166) ;  /* 0x0000001000389947 */ /* 0x003fea0003800000 */
.L_x_188:
[----:B0-----:R-:W-:Y:S01]  /*78f0*/  PRMT R7, R11, 0x9910, RZ ;  /* 0x000099100b077816 */ /* 0x001fe200000000ff */
[----:B------:R0:W-:Y:S03]  /*7900*/  @!P2 SYNCS.ARRIVE.TRANS64 RZ, [R14+URZ], R9 ;  /* 0x000000090effa9a7 */ /* 0x0001e6000800003f */
[----:B------:R-:W-:-:S13]  /*7910*/  ISETP.NE.AND P1, PT, R7, 0x2, PT ;  /* 0x000000020700780c */ /* 0x000fda0003f25270 */
[----:B0-----:R-:W-:Y:S05]  /*7920*/  @P1 BRA `(.L_x_167) ;  /* 0x0000000000041947 */ /* 0x001fea0003800000 */
[----:B------:R-:W-:Y:S01]  /*7930*/  BPT.TRAP 0x1 ;  /* 0x000000040000795c */ /* 0x000fe20000300000 */
.L_x_167:
[----:B------:R-:W-:Y:S05]  /*7940*/  @P0 BRA `(.L_x_168) ;  /* 0x0000000000040947 */ /* 0x000fea0003800000 */
[----:B------:R-:W-:Y:S01]  /*7950*/  BPT.TRAP 0x1 ;  /* 0x000000040000795c */ /* 0x000fe20000300000 */
.L_x_168:
[----:B------:R-:W-:Y:S01]  /*7960*/  IMAD R15, R6, 0x10000, R15 ;  /* 0x00010000060f7824 */ /* 0x000fe200078e020f */
[----:B------:R-:W-:Y:S01]  /*7970*/  R2UR UR10, R21 ;  /* 0x00000000150a72ca */ /* 0x000fe200000e0000 */
[----:B------:R-:W-:Y:S01]  /*7980*/  UIADD3 UR30, UP0, UR14, 0xf0, URZ ;  /* 0x000000f00e1e7890 */ /* 0x000fe2000ff1e03f */
[----:B------:R-:W-:Y:S01]  /*7990*/  R2UR UR9, R14 ;  /* 0x000000000e0972ca */ /* 0x000fe200000e0000 */
[----:B------:R-:W-:Y:S01]  /*79a0*/  VIADD R4, R4, 0xffffffff ;  /* 0xffffffff04047836 */ /* 0x000fe20000000000 */
[----:B------:R-:W-:Y:S01]  /*79b0*/  R2UR UR18, R15 ;  /* 0x000000000f1272ca */ /* 0x000fe200000e0000 */
[----:B------:R-:W-:Y:S01]  /*79c0*/  UIADD3.X UR31, URZ, UR15, URZ, UP0, !UPT ;  /* 0x0000000f3f1f7290 */ /* 0x000fe200087fe43f */
[----:B------:R-:W-:Y:S01]  /*79d0*/  R2UR UR11, R19 ;  /* 0x00000000130b72ca */ /* 0x000fe200000e0000 */
[----:B------:R-:W-:Y:S01]  /*79e0*/  UIADD3 UR4, UP1, UR14, 0x1f0, URZ ;  /* 0x000001f00e047890 */ /* 0x000fe2000ff3e03f */
[----:B------:R-:W-:Y:S01]  /*79f0*/  R2UR UR12, R8 ;  /* 0x00000000080c72ca */ /* 0x000fe200000e0000 */
[----:B------:R-:W-:Y:S01]  /*7a00*/  UMOV UR6, 0x0 ;  /* 0x0000000000067882 */ /* 0x000fe20000000000 */
[----:B------:R-:W-:Y:S01]  /*7a10*/  R2UR UR35, R20 ;  /* 0x00000000142372ca */ /* 0x000fe200000e0000 */
[----:B------:R-:W-:Y:S01]  /*7a20*/  UMOV UR7, 0x10000000 ;  /* 0x1000000000077882 */ /* 0x000fe20000000000 */
[----:B------:R-:W-:Y:S01]  /*7a30*/  UIADD3.X UR5, URZ, UR15, URZ, UP1, !UPT ;  /* 0x0000000f3f057290 */ /* 0x000fe20008ffe43f */
[----:B------:R-:W-:Y:S01]  /*7a40*/  ISETP.GT.AND P3, PT, R4, 0x1, PT ;  /* 0x000000010400780c */ /* 0x000fe20003f64270 */
[----:B------:R-:W-:Y:S01]  /*7a50*/  UIADD3 UR58, UR10, 0x20, URZ ;  /* 0x000000200a3a7890 */ /* 0x000fe2000fffe03f */
[----:B------:R-:W-:Y:S01]  /*7a60*/  VIADD R6, R6, 0x1 ;  /* 0x0000000106067836 */ /* 0x000fe20000000000 */
[----:B------:R-:W-:Y:S01]  /*7a70*/  UIADD3 UR50, UR10, 0x40, URZ ;  /* 0x000000400a327890 */ /* 0x000fe2000fffe03f */
[----:B------:R-:W-:Y:S01]  /*7a80*/  VIADD R21, R21, 0x80 ;  /* 0x0000008015157836 */ /* 0x000fe20000000000 */
[----:B------:R-:W-:-:S02]  /*7a90*/  UIADD3 UR8, UR18, 0x180, URZ ;  /* 0x0000018012087890 */ /* 0x000fc4000fffe03f */
[----:B------:R-:W-:Y:S01]  /*7aa0*/  UIADD3 UR56, UR18, 0x4180, URZ ;  /* 0x0000418012387890 */ /* 0x000fe2000fffe03f */
[C---:B------:R-:W-:Y:S01]  /*7ab0*/  ISETP.NE.AND P1, PT, R6.reuse, 0x6, PT ;  /* 0x000000060600780c */ /* 0x040fe20003f25270 */
[----:B------:R-:W-:Y:S02]  /*7ac0*/  UIADD3 UR48, UR18, 0x8180, URZ ;  /* 0x0000818012307890 */ /* 0x000fe4000fffe03f */
[----:B------:R-:W-:Y:S01]  /*7ad0*/  UIADD3 UR42, UR10, 0x60, URZ ;  /* 0x000000600a2a7890 */ /* 0x000fe2000fffe03f */
[----:B------:R-:W-:Y:S01]  /*7ae0*/  SEL R14, RZ, 0x1, P1 ;  /* 0x00000001ff0e7807 */ /* 0x000fe20000800000 */
[----:B------:R-:W-:Y:S01]  /*7af0*/  UIADD3 UR40, UR18, 0xc180, URZ ;  /* 0x0000c18012287890 */ /* 0x000fe2000fffe03f */
[----:B------:R0:W-:Y:S01]  /*7b00*/  UTMALDG.3D [UR8], [UR30], desc[UR6] ;  /* 0x000006081e0075b4 */ /* 0x0001e20008011000 */
[----:B------:R-:W-:Y:S01]  /*7b10*/  UIADD3 UR32, UR18, 0x60180, URZ ;  /* 0x0006018012207890 */ /* 0x000fe2000fffe03f */
[----:B------:R-:W-:Y:S01]  /*7b20*/  LOP3.LUT R5, R5, R14, RZ, 0x3c, !PT ;  /* 0x0000000e05057212 */ /* 0x000fe200078e3cff */
[----:B------:R-:W-:Y:S01]  /*7b30*/  UIADD3 UR24, UR18, 0x64180, URZ ;  /* 0x0006418012187890 */ /* 0x000fe2000fffe03f */
[----:B------:R-:W-:Y:S01]  /*7b40*/  SEL R6, R6, RZ, P1 ;  /* 0x000000ff06067207 */ /* 0x000fe20000800000 */
[----:B------:R-:W-:Y:S01]  /*7b50*/  UIADD3 UR16, UR18, 0x68180, URZ ;  /* 0x0006818012107890 */ /* 0x000fe2000fffe03f */
[----:B------:R-:W-:Y:S01]  /*7b60*/  UMOV UR57, UR9 ;  /* 0x0000000900397c82 */ /* 0x000fe20008000000 */
        /* <DEDUP_REMOVED lines=8> */
[----:B------:R1:W-:Y:S01]  /*7bf0*/  UTMALDG.3D [UR56], [UR30], desc[UR6] ;  /* 0x000006381e0075b4 */ /* 0x0003e20008011000 */
[----:B------:R-:W-:Y:S01]  /*7c00*/  UMOV UR33, UR9 ;  /* 0x0000000900217c82 */ /* 0x000fe20008000000 */
[----:B------:R-:W-:Y:S01]  /*7c10*/  UMOV UR34, UR10 ;  /* 0x0000000a00227c82 */ /* 0x000fe20008000000 */
[----:B------:R-:W-:Y:S01]  /*7c20*/  UMOV UR36, UR12 ;  /* 0x0000000c00247c82 */ /* 0x000fe20008000000 */
[----:B------:R-:W-:Y:S01]  /*7c30*/  UMOV UR25, UR9 ;  /* 0x0000000900197c82 */ /* 0x000fe20008000000 */
[----:B------:R-:W-:Y:S01]  /*7c40*/  UMOV UR27, UR35 ;  /* 0x00000023001b7c82 */ /* 0x000fe20008000000 */
[----:B------:R-:W-:Y:S01]  /*7c50*/  UMOV UR28, UR12 ;  /* 0x0000000c001c7c82 */ /* 0x000fe20008000000 */
[----:B------:R-:W-:Y:S01]  /*7c60*/  UMOV UR26, UR58 ;  /* 0x0000003a001a7c82 */ /* 0x000fe20008000000 */
[----:B0-----:R-:W-:Y:S01]  /*7c70*/  UIADD3 UR8, UR18, 0x6c180, URZ ;  /* 0x0006c18012087890 */ /* 0x001fe2000fffe03f */
[----:B------:R1:W-:Y:S01]  /*7c80*/  UTMALDG.3D [UR48], [UR30], desc[UR6] ;  /* 0x000006301e0075b4 */ /* 0x0003e20008011000 */
[----:B------:R-:W-:Y:S01]  /*7c90*/  UMOV UR17, UR9 ;  /* 0x0000000900117c82 */ /* 0x000fe20008000000 */
[----:B------:R-:W-:Y:S01]  /*7ca0*/  UMOV UR19, UR35 ;  /* 0x0000002300137c82 */ /* 0x000fe20008000000 */
[----:B------:R-:W-:Y:S01]  /*7cb0*/  UMOV UR20, UR12 ;  /* 0x0000000c00147c82 */ /* 0x000fe20008000000 */
[----:B------:R-:W-:Y:S01]  /*7cc0*/  UMOV UR18, UR50 ;  /* 0x0000003200127c82 */ /* 0x000fe20008000000 */
[----:B------:R-:W-:Y:S01]  /*7cd0*/  UMOV UR11, UR35 ;  /* 0x00000023000b7c82 */ /* 0x000fe20008000000 */
[----:B------:R-:W-:Y:S01]  /*7ce0*/  UMOV UR10, UR42 ;  /* 0x0000002a000a7c82 */ /* 0x000fe20008000000 */
[----:B------:R1:W-:Y:S01]  /*7cf0*/  UTMALDG.3D [UR40], [UR30], desc[UR6] ;  /* 0x000006281e0075b4 */ /* 0x0003e20008011000 */
[----:B------:R1:W-:Y:S01]  /*7d00*/  UTMALDG.3D [UR32], [UR4], desc[UR6] ;  /* 0x00000620040075b4 */ /* 0x0003e20008011000 */
[----:B------:R1:W-:Y:S01]  /*7d10*/  UTMALDG.3D [UR24], [UR4], desc[UR6] ;  /* 0x00000618040075b4 */ /* 0x0003e20008011000 */
[----:B------:R1:W-:Y:S01]  /*7d20*/  UTMALDG.3D [UR16], [UR4], desc[UR6] ;  /* 0x00000610040075b4 */ /* 0x0003e20008011000 */
[----:B------:R1:W-:Y:S02]  /*7d30*/  UTMALDG.3D [UR8], [UR4], desc[UR6] ;  /* 0x00000608040075b4 */ /* 0x0003e40008011000 */
[----:B-1----:R-:W-:Y:S05]  /*7d40*/  @P3 BRA `(.L_x_169) ;  /* 0xfffffff800c83947 */ /* 0x002fea000383ffff */
.L_x_165:
[----:B------:R-:W-:Y:S05]  /*7d50*/  BSYNC B1 ;  /* 0x0000000000017941 */ /* 0x000fea0003800000 */
.L_x_164:
[----:B------:R-:W-:Y:S01]  /*7d60*/  LOP3.LUT P3, RZ, R13, 0xff, RZ, 0xc0, !PT ;  /* 0x000000ff0dff7812 */ /* 0x000fe2000786c0ff */
[----:B------:R-:W-:Y:S01]  /*7d70*/  IMAD.IADD R12, R3, 0x1, R12 ;  /* 0x00000001030c7824 */ /* 0x000fe200078e020c */
[----:B------:R-:W-:Y:S01]  /*7d80*/  IADD3 R16, P4, R16, UR38, RZ ;  /* 0x0000002610107c10 */ /* 0x000fe2000ff9e0ff */
[----:B------:R-:W-:Y:S01]  /*7d90*/  ULDC.64 UR4, c[0x0][0x650] ;  /* 0x0001940000047ab9 */ /* 0x000fe20000000a00 */
[----:B------:R-:W-:Y:S01]  /*7da0*/  BSSY B1, `(.L_x_170) ;  /* 0x000006a000017945 */ /* 0x000fe20003800000 */
[----:B------:R-:W-:Y:S01]  /*7db0*/  IMAD.MOV.U32 R19, RZ, RZ, -0x1 ;  /* 0xffffffffff137424 */ /* 0x000fe200078e00ff */
[----:B------:R-:W-:Y:S01]  /*7dc0*/  ISETP.GT.U32.AND P1, PT, R12, 0x5, PT ;  /* 0x000000050c00780c */ /* 0x000fe20003f24070 */
[----:B------:R-:W-:Y:S01]  /*7dd0*/  IMAD.MOV.U32 R20, RZ, RZ, -0x1 ;  /* 0xffffffffff147424 */ /* 0x000fe200078e00ff */
[----:B------:R-:W-:Y:S01]  /*7de0*/  IADD3.X R17, R17, UR37, RZ, P4, !PT ;  /* 0x0000002511117c10 */ /* 0x000fe2000a7fe4ff */
[----:B------:R-:W-:Y:S01]  /*7df0*/  IMAD.MOV.U32 R8, RZ, RZ, -0x1 ;  /* 0xffffffffff087424 */ /* 0x000fe200078e00ff */
[----:B------:R-:W-:-:S02]  /*7e00*/  ISETP.LT.U32.AND P1, PT, R3, 0x6, P1 ;  /* 0x000000060300780c */ /* 0x000fc40000f21070 */
[----:B------:R-:W-:Y:S01]  /*7e10*/  PRMT R13, RZ, 0x7610, R13 ;  /* 0x00007610ff0d7816 */ /* 0x000fe2000000000d */
[----:B------:R-:W0:Y:S01]  /*7e20*/  @P3 S2R R5, SR_CgaCtaId ;  /* 0x0000000000053919 */ /* 0x000e220000008800 */
[----:B------:R-:W-:-:S04]  /*7e30*/  @P3 MOV R4, 0x400 ;  /* 0x0000040000043802 */ /* 0x000fc80000000f00 */
[----:B0-----:R-:W-:Y:S01]  /*7e40*/  @P3 LEA R6, R5, R4, 0x18 ;  /* 0x0000000405063211 */ /* 0x001fe200078ec0ff */
[----:B------:R-:W-:-:S03]  /*7e50*/  IMAD.WIDE.U32 R4, R12, -0x55555555, RZ ;  /* 0xaaaaaaab0c047825 */ /* 0x000fc600078e00ff */
[----:B------:R0:W-:Y:S01]  /*7e60*/  @P3 SYNCS.ARRIVE.TRANS64.A1T0 RZ, [R6+URZ+0x78], RZ ;  /* 0x000078ff06ff39a7 */ /* 0x0001e2000810003f */
[----:B------:R-:W-:Y:S02]  /*7e70*/  ISETP.GE.U32.AND P3, PT, R3, 0x6, PT ;  /* 0x000000060300780c */ /* 0x000fe40003f66070 */
[----:B------:R-:W-:Y:S02]  /*7e80*/  SHF.R.U32.HI R7, RZ, 0x2, R5 ;  /* 0x00000002ff077819 */ /* 0x000fe40000011605 */
[----:B------:R-:W-:Y:S02]  /*7e90*/  SEL R5, RZ, 0x1, !P1 ;  /* 0x00000001ff057807 */ /* 0x000fe40004800000 */
[----:B------:R-:W-:Y:S01]  /*7ea0*/  ISETP.GE.U32.AND P1, PT, R16, UR4, PT ;  /* 0x0000000410007c0c */ /* 0x000fe2000bf26070 */
[----:B------:R-:W-:Y:S01]  /*7eb0*/  IMAD R12, R7, -0x6, R12 ;  /* 0xfffffffa070c7824 */ /* 0x000fe200078e020c */
[----:B------:R-:W-:Y:S02]  /*7ec0*/  LOP3.LUT R0, R0, R5, RZ, 0x3c, !PT ;  /* 0x0000000500007212 */ /* 0x000fe400078e3cff */
[----:B------:R-:W-:-:S02]  /*7ed0*/  ISETP.GE.U32.AND.EX P1, PT, R17, UR5, PT, P1 ;  /* 0x0000000511007c0c */ /* 0x000fc4000bf26110 */
[----:B------:R-:W-:Y:S02]  /*7ee0*/  PRMT R4, RZ, 0x7610, R4 ;  /* 0x00007610ff047816 */ /* 0x000fe40000000004 */
[----:B------:R-:W-:-:S09]  /*7ef0*/  @P3 LOP3.LUT R0, R0, 0x1, R7, 0x78, !PT ;  /* 0x0000000100003812 */ /* 0x000fd200078e7807 */
[----:B0-----:R-:W-:Y:S05]  /*7f00*/  @P1 BRA `(.L_x_171) ;  /* 0x00000004004c1947 */ /* 0x001fea0003800000 */
[----:B------:R-:W-:Y:S01]  /*7f10*/  ULDC.64 UR4, c[0x0][0x628] ;  /* 0x00018a0000047ab9 */ /* 0x000fe20000000a00 */
[----:B------:R-:W0:Y:S01]  /*7f20*/  S2R R15, SR_CTAID.X ;  /* 0x00000000000f7919 */ /* 0x000e220000002500 */
[----:B------:R-:W-:Y:S01]  /*7f30*/  ISETP.NE.U32.AND P1, PT, RZ, UR4, PT ;  /* 0x00000004ff007c0c */ /* 0x000fe2000bf25070 */
[----:B------:R-:W-:Y:S01]  /*7f40*/  ULDC UR7, c[0x0][0x630] ;  /* 0x00018c0000077ab9 */ /* 0x000fe20000000800 */
[----:B------:R-:W-:Y:S01]  /*7f50*/  IMAD.MOV.U32 R4, RZ, RZ, R16 ;  /* 0x000000ffff047224 */ /* 0x000fe200078e0010 */
[----:B------:R-:W1:Y:S01]  /*7f60*/  S2R R14, SR_CTAID.Y ;  /* 0x00000000000e7919 */ /* 0x000e620000002600 */
[----:B------:R-:W-:Y:S01]  /*7f70*/  ISETP.NE.AND.EX P1, PT, RZ, UR5, PT, P1 ;  /* 0x00000005ff007c0c */ /* 0x000fe2000bf25310 */
[----:B------:R-:W-:-:S12]  /*7f80*/  IMAD.MOV.U32 R5, RZ, RZ, R17 ;  /* 0x000000ffff057224 */ /* 0x000fd800078e0011 */
[----:B------:R-:W-:Y:S05]  /*7f90*/  @!P1 BRA `(.L_x_172) ;  /* 0x0000000000289947 */ /* 0x000fea0003800000 */
[----:B------:R-:W-:Y:S02]  /*7fa0*/  ULDC UR6, c[0x0][0x634] ;  /* 0x00018d0000067ab9 */ /* 0x000fe40000000800 */
[----:B------:R-:W-:-:S05]  /*7fb0*/  IADD3 R9, P1, R16, UR6, RZ ;  /* 0x0000000610097c10 */ /* 0x000fca000ff3e0ff */
[----:B------:R-:W-:-:S04]  /*7fc0*/  IMAD.X R19, RZ, RZ, R17, P1 ;  /* 0x000000ffff137224 */ /* 0x000fc800008e0611 */
[----:B------:R-:W-:-:S04]  /*7fd0*/  IMAD.WIDE.U32 R6, R19, UR4, RZ ;  /* 0x0000000413067c25 */ /* 0x000fc8000f8e00ff */
[----:B------:R-:W-:-:S04]  /*7fe0*/  IMAD.WIDE.U32 R6, P1, R9, UR5, R6 ;  /* 0x0000000509067c25 */ /* 0x000fc8000f820006 */
[----:B------:R-:W-:-:S04]  /*7ff0*/  IMAD.WIDE.U32 R8, R9, UR4, RZ ;  /* 0x0000000409087c25 */ /* 0x000fc8000f8e00ff */
[----:B------:R-:W-:Y:S01]  /*8000*/  IMAD.X R5, RZ, RZ, RZ, P1 ;  /* 0x000000ffff057224 */ /* 0x000fe200008e06ff */
[----:B------:R-:W-:Y:S01]  /*8010*/  IADD3 RZ, P1, R9, R6, RZ ;  /* 0x0000000609ff7210 */ /* 0x000fe20007f3e0ff */
[----:B------:R-:W-:-:S04]  /*8020*/  IMAD.MOV.U32 R4, RZ, RZ, R7 ;  /* 0x000000ffff047224 */ /* 0x000fc800078e0007 */
[----:B------:R-:W-:-:S08]  /*8030*/  IMAD.WIDE.U32.X R4, R19, UR5, R4, P1 ;  /* 0x0000000513047c25 */ /* 0x000fd000088e0404 */
.L_x_172:
[--C-:B------:R-:W-:Y:S01]  /*8040*/  SHF.R.U64 R8, R4, UR7, R5.reuse ;  /* 0x0000000704087c19 */ /* 0x100fe20008001205 */
[----:B------:R-:W-:Y:S01]  /*8050*/  ULDC.64 UR4, c[0x0][0x620] ;  /* 0x0001880000047ab9 */ /* 0x000fe20000000a00 */
[----:B------:R-:W-:Y:S01]  /*8060*/  SHF.R.U32.HI R4, RZ, UR7, R5 ;  /* 0x00000007ff047c19 */ /* 0x000fe20008011605 */
[----:B------:R-:W2:Y:S01]  /*8070*/  LDC R24, c[0x0][0x144] ;  /* 0x00005100ff187b82 */ /* 0x000ea20000000800 */
[----:B------:R-:W-:Y:S01]  /*8080*/  IADD3 R7, P1, RZ, -R8, RZ ;  /* 0x80000008ff077210 */ /* 0x000fe20007f3e0ff */
[----:B------:R-:W-:Y:S01]  /*8090*/  ULDC.64 UR8, c[0x0][0x640] ;  /* 0x0001900000087ab9 */ /* 0x000fe20000000a00 */
[----:B0-----:R-:W-:Y:S01]  /*80a0*/  I2FP.F32.U32 R9, R15 ;  /* 0x0000000f00097245 */ /* 0x001fe20000201000 */
[----:B------:R-:W-:Y:S02]  /*80b0*/  ULDC UR6, c[0x0][0x608] ;  /* 0x0001820000067ab9 */ /* 0x000fe40000000800 */
[----:B------:R-:W-:Y:S01]  /*80c0*/  IMAD.X R4, RZ, RZ, ~R4, P1 ;  /* 0x000000ffff047224 */ /* 0x000fe200008e0e04 */
[----:B------:R-:W-:Y:S01]  /*80d0*/  ISETP.NE.U32.AND P1, PT, RZ, UR8, PT ;  /* 0x00000008ff007c0c */ /* 0x000fe2000bf25070 */
[----:B------:R-:W0:Y:S02]  /*80e0*/  LDC R21, c[0x0][0x148] ;  /* 0x00005200ff157b82 */ /* 0x000e240000000800 */
[----:B------:R-:W-:Y:S01]  /*80f0*/  IMAD R6, R4, UR4, RZ ;  /* 0x0000000404067c24 */ /* 0x000fe2000f8e02ff */
[----:B------:R-:W-:Y:S01]  /*8100*/  ISETP.NE.AND.EX P1, PT, RZ, UR9, PT, P1 ;  /* 0x00000009ff007c0c */ /* 0x000fe2000bf25310 */
[----:B------:R-:W-:Y:S01]  /*8110*/  IMAD.WIDE.U32 R4, R7, UR4, R16 ;  /* 0x0000000407047c25 */ /* 0x000fe2000f8e0010 */
[----:B------:R-:W-:-:S03]  /*8120*/  ULDC UR4, c[0x0][0x150] ;  /* 0x0000540000047ab9 */ /* 0x000fc60000000800 */
[----:B------:R-:W-:Y:S02]  /*8130*/  IMAD R7, R7, UR5, R6 ;  /* 0x0000000507077c24 */ /* 0x000fe4000f8e0206 */
[----:B------:R-:W-:Y:S01]  /*8140*/  FMUL R6, R9, UR4 ;  /* 0x0000000409067c20 */ /* 0x000fe20008400000 */
[----:B------:R-:W-:Y:S01]  /*8150*/  ULDC UR4, c[0x0][0x618] ;  /* 0x0001860000047ab9 */ /* 0x000fe20000000800 */
[----:B------:R-:W-:Y:S01]  /*8160*/  ULDC UR5, c[0x0][0x154] ;  /* 0x0000550000057ab9 */ /* 0x000fe20000000800 */
[----:B------:R-:W-:-:S03]  /*8170*/  IMAD.IADD R5, R5, 0x1, R7 ;  /* 0x0000000105057824 */ /* 0x000fc600078e0207 */
[----:B------:R-:W3:Y:S02]  /*8180*/  F2I.U32.TRUNC.NTZ R6, R6 ;  /* 0x0000000600067305 */ /* 0x000ee4000020f000 */
[----:B------:R-:W-:Y:S02]  /*8190*/  SHF.R.U64 R9, R4, UR4, R5 ;  /* 0x0000000404097c19 */ /* 0x000fe40008001205 */
[----:B-1----:R-:W-:-:S05]  /*81a0*/  I2FP.F32.U32 R4, R14 ;  /* 0x0000000e00047245 */ /* 0x002fca0000201000 */
[----:B------:R-:W-:Y:S01]  /*81b0*/  FMUL R22, R4, UR5 ;  /* 0x0000000504167c20 */ /* 0x000fe20008400000 */
[----:B------:R-:W-:Y:S01]  /*81c0*/  SHF.R.U32.HI R4, RZ, UR4, R5 ;  /* 0x00000004ff047c19 */ /* 0x000fe20008011605 */
[----:B------:R-:W-:-:S03]  /*81d0*/  ULDC UR4, c[0x0][0x658] ;  /* 0x0001960000047ab9 */ /* 0x000fc60000000800 */
[--C-:B------:R-:W-:Y:S01]  /*81e0*/  SHF.R.U64 R20, R9, UR6, R4.reuse ;  /* 0x0000000609147c19 */ /* 0x100fe20008001204 */
[----:B------:R-:W1:Y:S01]  /*81f0*/  F2I.U32.TRUNC.NTZ R22, R22 ;  /* 0x0000001600167305 */ /* 0x000e62000020f000 */
[----:B------:R-:W-:Y:S01]  /*8200*/  SHF.R.U32.HI R5, RZ, UR6, R4 ;  /* 0x00000006ff057c19 */ /* 0x000fe20008011604 */
[----:B---3--:R-:W-:-:S03]  /*8210*/  IMAD.MOV R6, RZ, RZ, -R6 ;  /* 0x000000ffff067224 */ /* 0x008fc600078e0a06 */
[----:B------:R-:W-:Y:S01]  /*8220*/  SHF.R.U64 R19, R20, UR4, R5 ;  /* 0x0000000414137c19 */ /* 0x000fe20008001205 */
[----:B--2---:R-:W-:Y:S01]  /*8230*/  IMAD R15, R24, R6, R15 ;  /* 0x00000006180f7224 */ /* 0x004fe200078e020f */
[----:B------:R-:W-:-:S03]  /*8240*/  SHF.R.U32.HI R23, RZ, UR4, R5 ;  /* 0x00000004ff177c19 */ /* 0x000fc60008011605 */
[----:B------:R-:W-:Y:S02]  /*8250*/  IMAD.MOV.U32 R4, RZ, RZ, R19 ;  /* 0x000000ffff047224 */ /* 0x000fe400078e0013 */
[----:B------:R-:W-:Y:S01]  /*8260*/  IMAD.MOV.U32 R5, RZ, RZ, R23 ;  /* 0x000000ffff057224 */ /* 0x000fe200078e0017 */
[----:B-1----:R-:W-:Y:S06]  /*8270*/  @!P1 BRA `(.L_x_173) ;  /* 0x0000000000289947 */ /* 0x002fec0003800000 */
[----:B------:R-:W-:Y:S02]  /*8280*/  ULDC UR4, c[0x0][0x64c] ;  /* 0x0001930000047ab9 */ /* 0x000fe40000000800 */
[----:B------:R-:W-:-:S05]  /*8290*/  IADD3 R5, P1, R19, UR4, RZ ;  /* 0x0000000413057c10 */ /* 0x000fca000ff3e0ff */
[----:B------:R-:W-:-:S04]  /*82a0*/  IMAD.X R23, RZ, RZ, R23, P1 ;  /* 0x000000ffff177224 */ /* 0x000fc800008e0617 */
[----:B------:R-:W-:-:S04]  /*82b0*/  IMAD.WIDE.U32 R6, R23, UR8, RZ ;  /* 0x0000000817067c25 */ /* 0x000fc8000f8e00ff */
[----:B------:R-:W-:-:S04]  /*82c0*/  IMAD.WIDE.U32 R6, P1, R5, UR9, R6 ;  /* 0x0000000905067c25 */ /* 0x000fc8000f820006 */
[----:B------:R-:W-:-:S04]  /*82d0*/  IMAD.WIDE.U32 R4, R5, UR8, RZ ;  /* 0x0000000805047c25 */ /* 0x000fc8000f8e00ff */
[----:B------:R-:W-:Y:S01]  /*82e0*/  IMAD.MOV.U32 R4, RZ, RZ, R7 ;  /* 0x000000ffff047224 */ /* 0x000fe200078e0007 */
[----:B------:R-:W-:Y:S01]  /*82f0*/  IADD3 RZ, P3, R5, R6, RZ ;  /* 0x0000000605ff7210 */ /* 0x000fe20007f7e0ff */
[----:B------:R-:W-:-:S04]  /*8300*/  IMAD.X R5, RZ, RZ, RZ, P1 ;  /* 0x000000ffff057224 */ /* 0x000fc800008e06ff */
[----:B------:R-:W-:-:S08]  /*8310*/  IMAD.WIDE.U32.X R4, R23, UR9, R4, P3 ;  /* 0x0000000917047c25 */ /* 0x000fd000098e0404 */
.L_x_173:
[----:B------:R-:W-:Y:S01]  /*8320*/  ISETP.NE.AND P1, PT, R2, 0x1, PT ;  /* 0x000000010200780c */ /* 0x000fe20003f25270 */
[----:B------:R-:W-:Y:S01]  /*8330*/  ULDC UR4, c[0x0][0x648] ;  /* 0x0001920000047ab9 */ /* 0x000fe20000000800 */
[----:B------:R-:W-:Y:S01]  /*8340*/  LOP3.LUT R20, R20, UR22, RZ, 0xc0, !PT ;  /* 0x0000001614147c12 */ /* 0x000fe2000f8ec0ff */
[----:B------:R-:W-:Y:S01]  /*8350*/  IMAD.MOV R22, RZ, RZ, -R22 ;  /* 0x000000ffff167224 */ /* 0x000fe200078e0a16 */
[----:B------:R-:W-:Y:S01]  /*8360*/  SHF.R.U64 R5, R4, UR4, R5 ;  /* 0x0000000404057c19 */ /* 0x000fe20008001205 */
[----:B------:R-:W-:Y:S01]  /*8370*/  ULDC UR4, c[0x0][0x638] ;  /* 0x00018e0000047ab9 */ /* 0x000fe20000000800 */
[----:B------:R-:W-:Y:S01]  /*8380*/  LOP3.LUT R6, R9, UR13, RZ, 0xc0, !PT ;  /* 0x0000000d09067c12 */ /* 0x000fe2000f8ec0ff */
[----:B------:R-:W-:Y:S02]  /*8390*/  ULDC UR5, c[0x0][0x610] ;  /* 0x0001840000057ab9 */ /* 0x000fe40000000800 */
[----:B------:R-:W-:Y:S02]  /*83a0*/  IMAD.MOV R4, RZ, RZ, -R5 ;  /* 0x000000ffff047224 */ /* 0x000fe400078e0a05 */
[----:B------:R-:W-:-:S02]  /*83b0*/  IMAD R20, R5, UR21, R20 ;  /* 0x0000001505147c24 */ /* 0x000fc4000f8e0214 */
[----:B0-----:R-:W-:Y:S02]  /*83c0*/  @P1 IMAD R15, R21, R22, R14 ;  /* 0x00000016150f1224 */ /* 0x001fe400078e020e */
[----:B------:R-:W-:Y:S01]  /*83d0*/  IMAD R19, R4, UR4, R19 ;  /* 0x0000000404137c24 */ /* 0x000fe2000f8e0213 */
[----:B------:R-:W-:Y:S01]  /*83e0*/  ULDC UR4, c[0x0][0x600] ;  /* 0x0001800000047ab9 */ /* 0x000fe20000000800 */
[----:B------:R-:W-:Y:S02]  /*83f0*/  IMAD R15, R20, UR5, R15 ;  /* 0x00000005140f7c24 */ /* 0x000fe4000f8e020f */
[----:B------:R-:W-:Y:S02]  /*8400*/  IMAD R6, R19, UR4, R6 ;  /* 0x0000000413067c24 */ /* 0x000fe4000f8e0206 */
[----:B------:R-:W-:-:S03]  /*8410*/  IMAD.MOV.U32 R4, RZ, RZ, 0x1 ;  /* 0x00000001ff047424 */ /* 0x000fc600078e00ff */
[----:B------:R-:W-:Y:S02]  /*8420*/  SEL R20, R6, R15, !P1 ;  /* 0x0000000f06147207 */ /* 0x000fe40004800000 */
[----:B------:R-:W-:-:S07]  /*8430*/  SEL R19, R15, R6, !P1 ;  /* 0x000000060f137207 */ /* 0x000fce0004800000 */
.L_x_171:
[----:B------:R-:W-:Y:S05]  /*8440*/  BSYNC B1 ;  /* 0x0000000000017941 */ /* 0x000fea0003800000 */
.L_x_170:
[----:B------:R-:W-:-:S13]  /*8450*/  LOP3.LUT P1, RZ, R4, 0xff, RZ, 0xc0, !PT ;  /* 0x000000ff04ff7812 */ /* 0x000fda000782c0ff */
[----:B------:R-:W-:Y:S05]  /*8460*/  @P1 BRA `(.L_x_174) ;  /* 0xfffffff000cc1947 */ /* 0x000fea000383ffff */
[----:B------:R-:W-:Y:S05]  /*8470*/  BSYNC B0 ;  /* 0x0000000000007941 */ /* 0x000fea0003800000 */
.L_x_162:
[----:B------:R-:W-:-:S03]  /*8480*/  UMOV UR4, 0xffffffff ;  /* 0xffffffff00047882 */ /* 0x000fc60000000000 */
[----:B------:R-:W-:Y:S05]  /*8490*/  BRA.DIV UR4, `(.L_x_175) ;  /* 0x0000000604607947 */ /* 0x000fea000b800000 */
[----:B------:R-:W-:-:S13]  /*84a0*/  ELECT P6, URZ, PT ;  /* 0x00000000003f782f */ /* 0x000fda00038c0000 */
.L_x_191:
[----:B------:R-:W-:Y:S04]  /*84b0*/  BSSY B0, `(.L_x_176) ;  /* 0x000003d000007945 */ /* 0x000fe80003800000 */
[----:B------:R-:W-:Y:S05]  /*84c0*/  @!P6 BRA `(.L_x_177) ;  /* 0x0000000000ece947 */ /* 0x000fea0003800000 */
[----:B------:R-:W-:-:S04]  /*84d0*/  LOP3.LUT R18, R18, 0x2, RZ, 0xfc, !PT ;  /* 0x0000000212127812 */ /* 0x000fc800078efcff */
[----:B------:R-:W-:-:S13]  /*84e0*/  ISETP.NE.AND P0, PT, R18, 0x3, PT ;  /* 0x000000031200780c */ /* 0x000fda0003f05270 */
[----:B------:R-:W-:Y:S05]  /*84f0*/  @!P0 BRA `(.L_x_178) ;  /* 0x0000000000048947 */ /* 0x000fea0003800000 */
[----:B------:R-:W-:Y:S01]  /*8500*/  BPT.TRAP 0x1 ;  /* 0x000000040000795c */ /* 0x000fe20000300000 */
.L_x_178:
[----:B------:R-:W0:Y:S01]  /*8510*/  S2R R3, SR_CgaCtaId ;  /* 0x0000000000037919 */ /* 0x000e220000008800 */
[----:B------:R-:W-:-:S04]  /*8520*/  MOV R2, 0x400 ;  /* 0x0000040000027802 */ /* 0x000fc80000000f00 */
[----:B0-----:R-:W-:Y:S02]  /*8530*/  LEA R3, R3, R2, 0x18 ;  /* 0x0000000203037211 */ /* 0x001fe400078ec0ff */
[----:B------:R-:W-:-:S03]  /*8540*/  SHF.L.U32 R2, R0, 0x1f, RZ ;  /* 0x0000001f00027819 */ /* 0x000fc600000006ff */
[----:B------:R-:W-:-:S04]  /*8550*/  VIADD R3, R3, 0x30 ;  /* 0x0000003003037836 */ /* 0x000fc80000000000 */
[C---:B------:R-:W-:Y:S02]  /*8560*/  IMAD R7, R12.reuse, 0x8, R3 ;  /* 0x000000080c077824 */ /* 0x040fe400078e0203 */
[----:B------:R-:W-:Y:S02]  /*8570*/  VIADD R12, R12, 0x1 ;  /* 0x000000010c0c7836 */ /* 0x000fe40000000000 */
[----:B------:R-:W0:Y:S03]  /*8580*/  SYNCS.PHASECHK.TRANS64.TRYWAIT P0, [R7+URZ], R2 ;  /* 0x00000002070075a7 */ /* 0x000e26000800017f */
[----:B------:R-:W-:-:S04]  /*8590*/  ISETP.NE.AND P1, PT, R12, 0x6, PT ;  /* 0x000000060c00780c */ /* 0x000fc80003f25270 */
[----:B------:R-:W-:Y:S02]  /*85a0*/  SEL R5, RZ, 0x1, P1 ;  /* 0x00000001ff057807 */ /* 0x000fe40000800000 */
[----:B------:R-:W-:Y:S02]  /*85b0*/  SEL R12, R12, RZ, P1 ;  /* 0x000000ff0c0c7207 */ /* 0x000fe40000800000 */
[----:B------:R-:W-:-:S03]  /*85c0*/  LOP3.LUT R5, R0, R5, RZ, 0x3c, !PT ;  /* 0x0000000500057212 */ /* 0x000fc600078e3cff */
[----:B------:R-:W-:Y:S01]  /*85d0*/  IMAD R9, R12, 0x8, R3 ;  /* 0x000000080c097824 */ /* 0x000fe200078e0203 */
[----:B------:R-:W-:Y:S01]  /*85e0*/  SHF.L.U32 R4, R5, 0x1f, RZ ;  /* 0x0000001f05047819 */ /* 0x000fe200000006ff */
[----:B0-----:R-:W-:Y:S06]  /*85f0*/  @!P0 BRA `(.L_x_179) ;  /* 0x0000000400288947 */ /* 0x001fec0003800000 */
.L_x_192:
[----:B------:R-:W1:Y:S01]  /*8600*/  SYNCS.PHASECHK.TRANS64.TRYWAIT P0, [R9+URZ], R4 ;  /* 0x00000004090075a7 */ /* 0x000e62000800017f */
[----:B------:R-:W-:-:S05]  /*8610*/  VIADD R0, R12, 0x1 ;  /* 0x000000010c007836 */ /* 0x000fca0000000000 */
[----:B------:R-:W-:-:S04]  /*8620*/  ISETP.NE.AND P1, PT, R0, 0x6, PT ;  /* 0x000000060000780c */ /* 0x000fc80003f25270 */
[----:B0-----:R-:W-:Y:S02]  /*8630*/  SEL R2, RZ, 0x1, P1 ;  /* 0x00000001ff027807 */ /* 0x001fe40000800000 */
[----:B------:R-:W-:Y:S02]  /*8640*/  SEL R0, R0, RZ, P1 ;  /* 0x000000ff00007207 */ /* 0x000fe40000800000 */
[----:B------:R-:W-:-:S03]  /*8650*/  LOP3.LUT R7, R5, R2, RZ, 0x3c, !PT ;  /* 0x0000000205077212 */ /* 0x000fc600078e3cff */
[----:B------:R-:W-:Y:S01]  /*8660*/  IMAD R6, R0, 0x8, R3 ;  /* 0x0000000800067824 */ /* 0x000fe200078e0203 */
[----:B------:R-:W-:Y:S01]  /*8670*/  SHF.L.U32 R5, R7, 0x1f, RZ ;  /* 0x0000001f07057819 */ /* 0x000fe200000006ff */
[----:B-1----:R-:W-:Y:S06]  /*8680*/  @!P0 BRA `(.L_x_180) ;  /* 0x0000000400188947 */ /* 0x002fec0003800000 */
.L_x_193:
[----:B------:R-:W1:Y:S01]  /*8690*/  SYNCS.PHASECHK.TRANS64.TRYWAIT P0, [R6+URZ], R5 ;  /* 0x00000005060075a7 */ /* 0x000e62000800017f */
[----:B------:R-:W-:-:S05]  /*86a0*/  VIADD R0, R0, 0x1 ;  /* 0x0000000100007836 */ /* 0x000fca0000000000 */
[----:B------:R-:W-:-:S04]  /*86b0*/  ISETP.NE.AND P1, PT, R0, 0x6, PT ;  /* 0x000000060000780c */ /* 0x000fc80003f25270 */
[----:B------:R-:W-:Y:S02]  /*86c0*/  SEL R2, RZ, 0x1, P1 ;  /* 0x00000001ff027807 */ /* 0x000fe40000800000 */
[----:B------:R-:W-:Y:S02]  /*86d0*/  SEL R0, R0, RZ, P1 ;  /* 0x000000ff00007207 */ /* 0x000fe40000800000 */
[----:B------:R-:W-:-:S03]  /*86e0*/  LOP3.LUT R7, R7, R2, RZ, 0x3c, !PT ;  /* 0x0000000207077212 */ /* 0x000fc600078e3cff */
[----:B0-----:R-:W-:Y:S01]  /*86f0*/  IMAD R9, R0, 0x8, R3 ;  /* 0x0000000800097824 */ /* 0x001fe200078e0203 */
[----:B------:R-:W-:Y:S01]  /*8700*/  SHF.L.U32 R4, R7, 0x1f, RZ ;  /* 0x0000001f07047819 */ /* 0x000fe200000006ff */
[----:B-1----:R-:W-:Y:S06]  /*8710*/  @!P0 BRA `(.L_x_181) ;  /* 0x0000000400088947 */ /* 0x002fec0003800000 */
.L_x_194:
        /* <DEDUP_REMOVED lines=9> */
.L_x_195:
[----:B------:R-:W1:Y:S01]  /*87b0*/  SYNCS.PHASECHK.TRANS64.TRYWAIT P0, [R6+URZ], R5 ;  /* 0x00000005060075a7 */ /* 0x000e62000800017f */
[----:B------:R-:W-:-:S05]  /*87c0*/  VIADD R0, R0, 0x1 ;  /* 0x0000000100007836 */ /* 0x000fca0000000000 */
[----:B------:R-:W-:-:S04]  /*87d0*/  ISETP.NE.AND P1, PT, R0, 0x6, PT ;  /* 0x000000060000780c */ /* 0x000fc80003f25270 */
[----:B------:R-:W-:Y:S02]  /*87e0*/  SEL R2, RZ, 0x1, P1 ;  /* 0x00000001ff027807 */ /* 0x000fe40000800000 */
[----:B------:R-:W-:Y:S02]  /*87f0*/  SEL R0, R0, RZ, P1 ;  /* 0x000000ff00007207 */ /* 0x000fe40000800000 */
[----:B------:R-:W-:Y:S01]  /*8800*/  LOP3.LUT R2, R7, R2, RZ, 0x3c, !PT ;  /* 0x0000000207027212 */ /* 0x000fe200078e3cff */
[----:B-1----:R-:W-:Y:S06]  /*8810*/  @!P0 BRA `(.L_x_183) ;  /* 0x0000000000f08947 */ /* 0x002fec0003800000 */
.L_x_196:
[----:B------:R-:W-:Y:S01]  /*8820*/  IMAD R3, R0, 0x8, R3 ;  /* 0x0000000800037824 */ /* 0x000fe200078e0203 */
[----:B------:R-:W-:-:S07]  /*8830*/  SHF.L.U32 R0, R2, 0x1f, RZ ;  /* 0x0000001f02007819 */ /* 0x000fce00000006ff */
.L_x_184:
[----:B--2---:R2:W3:Y:S02]  /*8840*/  SYNCS.PHASECHK.TRANS64.TRYWAIT P0, [R3+URZ], R0 ;  /* 0x00000000030075a7 */ /* 0x0044e4000800017f */
[----:B---3--:R-:W-:Y:S05]  /*8850*/  @!P0 NANOSLEEP.SYNCS 0x989680 ;  /* 0x009896800000895d */ /* 0x008fea0003900000 */
[----:B------:R-:W3:Y:S02]  /*8860*/  @!P0 SYNCS.PHASECHK.TRANS64 P0, [R3+URZ], R0 ;  /* 0x00000000030085a7 */ /* 0x000ee4000800007f */
[----:B---3--:R-:W-:Y:S05]  /*8870*/  @!P0 BRA `(.L_x_184) ;  /* 0xfffffffc00f08947 */ /* 0x008fea000383ffff */
.L_x_177:
[----:B------:R-:W-:Y:S05]  /*8880*/  BSYNC B0 ;  /* 0x0000000000007941 */ /* 0x000fea0003800000 */
.L_x_176:
[----:B------:R-:W-:Y:S05]  /*8890*/  EXIT ;  /* 0x000000000000794d */ /* 0x000fea0003800000 */
.L_x_17:
[----:B-1----:R1:W2:Y:S02]  /*88a0*/  SYNCS.PHASECHK.TRANS64.TRYWAIT P1, [R3+URZ], R0 ;  /* 0x00000000030075a7 */ /* 0x0022a4000802017f */
[----:B--2---:R-:W-:Y:S05]  /*88b0*/  @!P1 NANOSLEEP.SYNCS 0x989680 ;  /* 0x009896800000995d */ /* 0x004fea0003900000 */
[----:B------:R-:W2:Y:S02]  /*88c0*/  @!P1 SYNCS.PHASECHK.TRANS64 P1, [R3+URZ], R0 ;  /* 0x00000000030095a7 */ /* 0x000ea4000802007f */
[----:B--2---:R-:W-:Y:S05]  /*88d0*/  @!P1 BRA `(.L_x_17) ;  /* 0xfffffffc00f09947 */ /* 0x004fea000383ffff */
[----:B------:R-:W-:Y:S05]  /*88e0*/  BRA `(.L_x_16) ;  /* 0xffffff8c00007947 */ /* 0x000fea000383ffff */
.L_x_22:
[----:B-1----:R-:W-:-:S04]  /*88f0*/  IMAD.U32 R4, RZ, RZ, UR4 ;  /* 0x00000004ff047e24 */ /* 0x002fc8000f8e00ff */
[----:B------:R1:W2:Y:S03]  /*8900*/  SYNCS.PHASECHK.TRANS64.TRYWAIT P1, [R4+URZ], R3 ;  /* 0x00000003040075a7 */ /* 0x0002a6000802017f */
[----:B--2---:R-:W-:Y:S05]  /*8910*/  @!P1 NANOSLEEP.SYNCS 0x989680 ;  /* 0x009896800000995d */ /* 0x004fea0003900000 */
[----:B------:R-:W2:Y:S02]  /*8920*/  @!P1 SYNCS.PHASECHK.TRANS64 P1, [R4+URZ], R3 ;  /* 0x00000003040095a7 */ /* 0x000ea4000802007f */
[----:B--2---:R-:W-:Y:S05]  /*8930*/  @!P1 BRA `(.L_x_22) ;  /* 0xfffffffc00ec9947 */ /* 0x004fea000383ffff */
[----:B------:R-:W-:Y:S05]  /*8940*/  BRA `(.L_x_21) ;  /* 0xffffff9400247947 */ /* 0x000fea000383ffff */
.L_x_163:
[----:B------:R-:W-:Y:S01]  /*8950*/  BSSY B1, `(.L_x_185) ;  /* 0x0000006000017945 */ /* 0x000fe20003800000 */
[----:B------:R-:W-:-:S07]  /*8960*/  IMAD.MOV.U32 R15, RZ, RZ, -0x1 ;  /* 0xffffffffff0f7424 */ /* 0x000fce00078e00ff */
[----:B------:R-:W-:Y:S05]  /*8970*/  WARPSYNC.COLLECTIVE R15, `(.L_x_186) ;  /* 0x000000000f0c7348 */ /* 0x000fea0003c00000 */
[----:B------:R-:W-:Y:S02]  /*8980*/  ELECT P6, UR62, PT ;  /* 0x00000000003e782f */ /* 0x000fe400038c0000 */
[----:B------:R-:W-:Y:S01]  /*8990*/  MOV R14, UR62 ;  /* 0x0000003e000e7c02 */ /* 0x000fe20008000f00 */
[----:B------:R-:W-:Y:S10]  /*89a0*/  ENDCOLLECTIVE ;  /* 0x000000000000791b */ /* 0x000ff40003800000 */
.L_x_186:
[----:B------:R-:W-:Y:S05]  /*89b0*/  BSYNC B1 ;  /* 0x0000000000017941 */ /* 0x000fea0003800000 */
.L_x_185:
[----:B------:R-:W-:Y:S05]  /*89c0*/  BRA `(.L_x_187) ;  /* 0xffffffec00807947 */ /* 0x000fea000383ffff */
.L_x_166:
[----:B0-----:R0:W1:Y:S02]  /*89d0*/  SYNCS.PHASECHK.TRANS64.TRYWAIT P1, [R14+URZ+0x30], R7 ;  /* 0x000030070e0075a7 */ /* 0x001064000802017f */
[----:B-1----:R-:W-:Y:S05]  /*89e0*/  @!P1 NANOSLEEP.SYNCS 0x989680 ;  /* 0x009896800000995d */ /* 0x002fea0003900000 */
[----:B------:R-:W1:Y:S02]  /*89f0*/  @!P1 SYNCS.PHASECHK.TRANS64 P1, [R14+URZ+0x30], R7 ;  /* 0x000030070e0095a7 */ /* 0x000e64000802007f */
[----:B-1----:R-:W-:Y:S05]  /*8a00*/  @!P1 BRA `(.L_x_166) ;  /* 0xfffffffc00f09947 */ /* 0x002fea000383ffff */
[----:B------:R-:W-:Y:S05]  /*8a10*/  BRA `(.L_x_188) ;  /* 0xffffffec00b47947 */ /* 0x000fea000383ffff */
.L_x_175:
[----:B------:R-:W-:Y:S01]  /*8a20*/  BSSY B0, `(.L_x_189) ;  /* 0x0000006000007945 */ /* 0x000fe20003800000 */
[----:B------:R-:W-:-:S07]  /*8a30*/  IMAD.MOV.U32 R15, RZ, RZ, -0x1 ;  /* 0xffffffffff0f7424 */ /* 0x000fce00078e00ff */
[----:B------:R-:W-:Y:S05]  /*8a40*/  WARPSYNC.COLLECTIVE R15, `(.L_x_190) ;  /* 0x000000000f0c7348 */ /* 0x000fea0003c00000 */
[----:B------:R-:W-:Y:S02]  /*8a50*/  ELECT P6, UR62, PT ;  /* 0x00000000003e782f */ /* 0x000fe400038c0000 */
[----:B------:R-:W-:Y:S01]  /*8a60*/  MOV R14, UR62 ;  /* 0x0000003e000e7c02 */ /* 0x000fe20008000f00 */
[----:B------:R-:W-:Y:S10]  /*8a70*/  ENDCOLLECTIVE ;  /* 0x000000000000791b */ /* 0x000ff40003800000 */
.L_x_190:
[----:B------:R-:W-:Y:S05]  /*8a80*/  BSYNC B0 ;  /* 0x0000000000007941 */ /* 0x000fea0003800000 */
.L_x_189:
[----:B------:R-:W-:Y:S05]  /*8a90*/  BRA `(.L_x_191) ;  /* 0xfffffff800847947 */ /* 0x000fea000383ffff */
.L_x_179:
[----:B0-----:R0:W1:Y:S02]  /*8aa0*/  SYNCS.PHASECHK.TRANS64.TRYWAIT P0, [R7+URZ], R2 ;  /* 0x00000002070075a7 */ /* 0x001064000800017f */
[----:B-1----:R-:W-:Y:S05]  /*8ab0*/  @!P0 NANOSLEEP.SYNCS 0x989680 ;  /* 0x009896800000895d */ /* 0x002fea0003900000 */
[----:B------:R-:W1:Y:S02]  /*8ac0*/  @!P0 SYNCS.PHASECHK.TRANS64 P0, [R7+URZ], R2 ;  /* 0x00000002070085a7 */ /* 0x000e64000800007f */
[----:B-1----:R-:W-:Y:S05]  /*8ad0*/  @!P0 BRA `(.L_x_179) ;  /* 0xfffffffc00f08947 */ /* 0x002fea000383ffff */
[----:B------:R-:W-:Y:S05]  /*8ae0*/  BRA `(.L_x_192) ;  /* 0xfffffff800c47947 */ /* 0x000fea000383ffff */
.L_x_180:
[----:B0-----:R0:W1:Y:S02]  /*8af0*/  SYNCS.PHASECHK.TRANS64.TRYWAIT P0, [R9+URZ], R4 ;  /* 0x00000004090075a7 */ /* 0x001064000800017f */
[----:B-1----:R-:W-:Y:S05]  /*8b00*/  @!P0 NANOSLEEP.SYNCS 0x989680 ;  /* 0x009896800000895d */ /* 0x002fea0003900000 */
[----:B------:R-:W1:Y:S02]  /*8b10*/  @!P0 SYNCS.PHASECHK.TRANS64 P0, [R9+URZ], R4 ;  /* 0x00000004090085a7 */ /* 0x000e64000800007f */
[----:B-1----:R-:W-:Y:S05]  /*8b20*/  @!P0 BRA `(.L_x_180) ;  /* 0xfffffffc00f08947 */ /* 0x002fea000383ffff */
[----:B------:R-:W-:Y:S05]  /*8b30*/  BRA `(.L_x_193) ;  /* 0xfffffff800d47947 */ /* 0x000fea000383ffff */
.L_x_181:
[----:B0-----:R0:W1:Y:S02]  /*8b40*/  SYNCS.PHASECHK.TRANS64.TRYWAIT P0, [R6+URZ], R5 ;  /* 0x00000005060075a7 */ /* 0x001064000800017f */
[----:B-1----:R-:W-:Y:S05]  /*8b50*/  @!P0 NANOSLEEP.SYNCS 0x989680 ;  /* 0x009896800000895d */ /* 0x002fea0003900000 */
[----:B------:R-:W1:Y:S02]  /*8b60*/  @!P0 SYNCS.PHASECHK.TRANS64 P0, [R6+URZ], R5 ;  /* 0x00000005060085a7 */ /* 0x000e64000800007f */
[----:B-1----:R-:W-:Y:S05]  /*8b70*/  @!P0 BRA `(.L_x_181) ;  /* 0xfffffffc00f08947 */ /* 0x002fea000383ffff */
[----:B------:R-:W-:Y:S05]  /*8b80*/  BRA `(.L_x_194) ;  /* 0xfffffff800e47947 */ /* 0x000fea000383ffff */
.L_x_182:
[----:B0-----:R0:W1:Y:S02]  /*8b90*/  SYNCS.PHASECHK.TRANS64.TRYWAIT P0, [R9+URZ], R4 ;  /* 0x00000004090075a7 */ /* 0x001064000800017f */
[----:B-1----:R-:W-:Y:S05]  /*8ba0*/  @!P0 NANOSLEEP.SYNCS 0x989680 ;  /* 0x009896800000895d */ /* 0x002fea0003900000 */
[----:B------:R-:W1:Y:S02]  /*8bb0*/  @!P0 SYNCS.PHASECHK.TRANS64 P0, [R9+URZ], R4 ;  /* 0x00000004090085a7 */ /* 0x000e64000800007f */
[----:B-1----:R-:W-:Y:S05]  /*8bc0*/  @!P0 BRA `(.L_x_182) ;  /* 0xfffffffc00f08947 */ /* 0x002fea000383ffff */
[----:B------:R-:W-:Y:S05]  /*8bd0*/  BRA `(.L_x_195) ;  /* 0xfffffff800f47947 */ /* 0x000fea000383ffff */
.L_x_183:
[----:B-1----:R1:W2:Y:S02]  /*8be0*/  SYNCS.PHASECHK.TRANS64.TRYWAIT P0, [R6+URZ], R5 ;  /* 0x00000005060075a7 */ /* 0x0022a4000800017f */
[----:B--2---:R-:W-:Y:S05]  /*8bf0*/  @!P0 NANOSLEEP.SYNCS 0x989680 ;  /* 0x009896800000895d */ /* 0x004fea0003900000 */
[----:B------:R-:W2:Y:S02]  /*8c00*/  @!P0 SYNCS.PHASECHK.TRANS64 P0, [R6+URZ], R5 ;  /* 0x00000005060085a7 */ /* 0x000ea4000800007f */
[----:B--2---:R-:W-:Y:S05]  /*8c10*/  @!P0 BRA `(.L_x_183) ;  /* 0xfffffffc00f08947 */ /* 0x004fea000383ffff */
[----:B------:R-:W-:Y:S05]  /*8c20*/  BRA `(.L_x_196) ;  /* 0xfffffff800fc7947 */ /* 0x000fea000383ffff */
.L_x_197:
[----:B------:R-:W-:-:S00]  /*8c30*/  BRA `(.L_x_197) ;  /* 0xfffffffc00fc7947 */ /* 0x000fc0000383ffff */
[----:B------:R-:W-:-:S00]  /*8c40*/  NOP ;  /* 0x0000000000007918 */ /* 0x000fc00000000000 */
        /* <DEDUP_REMOVED lines=11> */
.L_x_198:


//--------------------- .nv.global.init           --------------------------
	.section	.nv.global.init,"aw",@progbits
.nv.global.init:
	.type		$str$22,@object
	.size		$str$22,($str$23 - $str$22)
$str$22:
        /*0000*/ 	.byte	0x6b, 0x5f, 0x74, 0x69, 0x6c, 0x65, 0x5f, 0x63, 0x6f, 0x75, 0x6e, 0x74, 0x20, 0x3e, 0x3d, 0x20
        /*0010*/ 	.byte	0x31, 0x00
	.type		$str$23,@object
	.size		$str$23,(__unnamed_1 - $str$23)
$str$23:
        /*0012*/ 	.byte	0x2f, 0x74, 0x6d, 0x70, 0x2f, 0x63, 0x75, 0x74, 0x6c, 0x61, 0x73, 0x73, 0x5f, 0x73, 0x77, 0x65
        /*0022*/ 	.byte	0x65, 0x70, 0x5f, 0x73, 0x72, 0x63, 0x2f, 0x69, 0x6e, 0x63, 0x6c, 0x75, 0x64, 0x65, 0x2f, 0x63
        /*0032*/ 	.byte	0x75, 0x74, 0x6c, 0x61, 0x73, 0x73, 0x2f, 0x67, 0x65, 0x6d, 0x6d, 0x2f, 0x63, 0x6f, 0x6c, 0x6c
        /*0042*/ 	.byte	0x65, 0x63, 0x74, 0x69, 0x76, 0x65, 0x2f, 0x73, 0x6d, 0x39, 0x30, 0x5f, 0x6d, 0x6d, 0x61, 0x5f
        /*0052*/ 	.byte	0x74, 0x6d, 0x61, 0x5f, 0x67, 0x6d, 0x6d, 0x61, 0x5f, 0x73, 0x73, 0x5f, 0x77, 0x61, 0x72, 0x70
        /*0062*/ 	.byte	0x73, 0x70, 0x65, 0x63, 0x69, 0x61, 0x6c, 0x69, 0x7a, 0x65, 0x64, 0x2e, 0x68, 0x70, 0x70, 0x00
	.type		__unnamed_1,@object
	.size		__unnamed_1,(.L_0 - __unnamed_1)
__unnamed_1:
        /*0072*/ 	.byte	0x76, 0x6f, 0x69, 0x64, 0x20, 0x63, 0x75, 0x74, 0x6c, 0x61, 0x73, 0x73, 0x3a, 0x3a, 0x67, 0x65
        /* <DEDUP_REMOVED lines=177> */
.L_0:


//--------------------- .nv.shared._ZN7cutlass13device_kernelINS_4gemm6kernel13GemmUniversalIN4cute5tupleIJiiiiEEENS1_10collective13CollectiveMmaINS1_34MainloopSm90TmaGmmaWarpSpecializedILi6ENS5_IJNS4_1CILi1EEESB_SB_EEENS1_35KernelTmaWarpSpecializedCooperativeEEENS5_IJNSA_ILi128EEESF_SF_EEENS_10tfloat32_tENS5_IJlSB_lEEESH_SI_NS4_8TiledMMAINS4_8MMA_AtomIJNS4_4SM904GMMA30MMA_64x128x8_F32TF32TF32_SS_TNILNSM_7ScaleInE1ELSO_1EEEEEENS4_6LayoutINS5_IJNSA_ILi2EEESB_SB_EEENS5_IJSB_NSA_ILi0EEESU_EEEEENS5_IJNS4_10UnderscoreESX_SX_EEEEENS4_13SM90_TMA_LOADENS4_14ComposedLayoutINS4_7SwizzleILi3ELi4ELi3EEENS4_18smem_ptr_flag_bitsILi32EEENSR_INS5_IJNSA_ILi8EEENSA_ILi32EEEEEENS5_IJS17_SB_EEEEEEEvNS4_8identityES10_S1B_vS1C_EENS_8epilogue10collective6detail29Sm90TmaWarpSpecializedAdapterINS1F_15DefaultEpilogueISH_SI_SI_NS1E_6thread17LinearCombinationISH_Li1EffLNS1J_9ScaleType4KindE0ELNS_15FloatRoundStyleE2ESH_EENS1_15EpilogueDefaultEEEEEvvEEEEvNT_6ParamsE --------------------------
	.section	.nv.shared._ZN7cutlass13device_kernelINS_4gemm6kernel13GemmUniversalIN4cute5tupleIJiiiiEEENS1_10collective13CollectiveMmaINS1_34MainloopSm90TmaGmmaWarpSpecializedILi6ENS5_IJNS4_1CILi1EEESB_SB_EEENS1_35KernelTmaWarpSpecializedCooperativeEEENS5_IJNSA_ILi128EEESF_SF_EEENS_10tfloat32_tENS5_IJlSB_lEEESH_SI_NS4_8TiledMMAINS4_8MMA_AtomIJNS4_4SM904GMMA30MMA_64x128x8_F32TF32TF32_SS_TNILNSM_7ScaleInE1ELSO_1EEEEEENS4_6LayoutINS5_IJNSA_ILi2EEESB_SB_EEENS5_IJSB_NSA_ILi0EEESU_EEEEENS5_IJNS4_10UnderscoreESX_SX_EEEEENS4_13SM90_TMA_LOADENS4_14ComposedLayoutINS4_7SwizzleILi3ELi4ELi3EEENS4_18smem_ptr_flag_bitsILi32EEENSR_INS5_IJNSA_ILi8EEENSA_ILi32EEEEEENS5_IJS17_SB_EEEEEEEvNS4_8identityES10_S1B_vS1C_EENS_8epilogue10collective6detail29Sm90TmaWarpSpecializedAdapterINS1F_15DefaultEpilogueISH_SI_SI_NS1E_6thread17LinearCombinationISH_Li1EffLNS1J_9ScaleType4KindE0ELNS_15FloatRoundStyleE2ESH_EENS1_15EpilogueDefaultEEEEEvvEEEEvNT_6ParamsE,"aw",@nobits
	.sectionflags	@""
	.align	16
	.zero		1024


//--------------------- .nv.shared.reserved.0     --------------------------
	.section	.nv.shared.reserved.0,"aw",@nobits
	.weak		__nv_reservedSMEM_offset_0_alias
	.size		__nv_reservedSMEM_offset_0_alias, 0, 0
	.other		__nv_reservedSMEM_offset_0_alias,@"STO_CUDA_RESERVED_SHARED STV_DEFAULT"
__nv_reservedSMEM_offset_0_alias:
	.zero		0


//--------------------- .nv.global                --------------------------
	.section	.nv.global,"aw",@nobits
.nv.global:
	.type		_ZN40_INTERNAL_21b9d3f3_4_k_cu_bb36dd30_167854cute1_E,@object
	.size		_ZN40_INTERNAL_21b9d3f3_4_k_cu_bb36dd30_167854cute1_E,(_ZN40_INTERNAL_21b9d3f3_4_k_cu_bb36dd30_167854cuda3std3__45__cpo6cbeginE - _ZN40_INTERNAL_21b9d3f3_4_k_cu_bb36dd30_167854cute1_E)
_ZN40_INTERNAL_21b9d3f3_4_k_cu_bb36dd30_167854cute1_E:
	.zero		1
	.type		_ZN40_INTERNAL_21b9d3f3_4_k_cu_bb36dd30_167854cuda3std3__45__cpo6cbeginE,@object
	.size		_ZN40_INTERNAL_21b9d3f3_4_k_cu_bb36dd30_167854cuda3std3__45__cpo6cbeginE,(_ZN40_INTERNAL_21b9d3f3_4_k_cu_bb36dd30_167854cuda3std3__48in_placeE - _ZN40_INTERNAL_21b9d3f3_4_k_cu_bb36dd30_167854cuda3std3__45__cpo6cbeginE)
_ZN40_INTERNAL_21b9d3f3_4_k_cu_bb36dd30_167854cuda3std3__45__cpo6cbeginE:
	.zero		1
	.type		_ZN40_INTERNAL_21b9d3f3_4_k_cu_bb36dd30_167854cuda3std3__48in_placeE,@object
	.size		_ZN40_INTERNAL_21b9d3f3_4_k_cu_bb36dd30_167854cuda3std3__48in_placeE,(_ZN40_INTERNAL_21b9d3f3_4_k_cu_bb36dd30_167854cuda3std6ranges3__45__cpo9iter_moveE - _ZN40_INTERNAL_21b9d3f3_4_k_cu_bb36dd30_167854cuda3std3__48in_placeE)
_ZN40_INTERNAL_21b9d3f3_4_k_cu_bb36dd30_167854cuda3std3__48in_placeE:
	.zero		1
	.type		_ZN40_INTERNAL_21b9d3f3_4_k_cu_bb36dd30_167854cuda3std6ranges3__45__cpo9iter_moveE,@object
	.size		_ZN40_INTERNAL_21b9d3f3_4_k_cu_bb36dd30_167854cuda3std6ranges3__45__cpo9iter_moveE,(_ZN40_INTERNAL_21b9d3f3_4_k_cu_bb36dd30_167854cuda3std3__45__cpo5beginE - _ZN40_INTERNAL_21b9d3f3_4_k_cu_bb36dd30_167854cuda3std6ranges3__45__cpo9iter_moveE)
_ZN40_INTERNAL_21b9d3f3_4_k_cu_bb36dd30_167854cuda3std6ranges3__45__cpo9iter_moveE:
	.zero		1
	.type		_ZN40_INTERNAL_21b9d3f3_4_k_cu_bb36dd30_167854cuda3std3__45__cpo5beginE,@object
	.size		_ZN40_INTERNAL_21b9d3f3_4_k_cu_bb36dd30_167854cuda3std3__45__cpo5beginE,(_ZN40_INTERNAL_21b9d3f3_4_k_cu_bb36dd30_167854cuda3std3__442_GLOBAL__N__21b9d3f3_4_k_cu_bb36dd30_167856ignoreE - _ZN40_INTERNAL_21b9d3f3_4_k_cu_bb36dd30_167854cuda3std3__45__cpo5beginE)
_ZN40_INTERNAL_21b9d3f3_4_k_cu_bb36dd30_167854cuda3std3__45__cpo5beginE:
	.zero		1
	.type		_ZN40_INTERNAL_21b9d3f3_4_k_cu_bb36dd30_167854cuda3std3__442_GLOBAL__N__21b9d3f3_4_k_cu_bb36dd30_167856ignoreE,@object
	.size		_ZN40_INTERNAL_21b9d3f3_4_k_cu_bb36dd30_167854cuda3std3__442_GLOBAL__N__21b9d3f3_4_k_cu_bb36dd30_167856ignoreE,(_ZN40_INTERNAL_21b9d3f3_4_k_cu_bb36dd30_167854cute7productE - _ZN40_INTERNAL_21b9d3f3_4_k_cu_bb36dd30_167854cuda3std3__442_GLOBAL__N__21b9d3f3_4_k_cu_bb36dd30_167856ignoreE)
_ZN40_INTERNAL_21b9d3f3_4_k_cu_bb36dd30_167854cuda3std3__442_GLOBAL__N__21b9d3f3_4_k_cu_bb36dd30_167856ignoreE:
	.zero		1
	.type		_ZN40_INTERNAL_21b9d3f3_4_k_cu_bb36dd30_167854cute7productE,@object
	.size		_ZN40_INTERNAL_21b9d3f3_4_k_cu_bb36dd30_167854cute7productE,(_ZN40_INTERNAL_21b9d3f3_4_k_cu_bb36dd30_167854cuda3std3__45__cpo3endE - _ZN40_INTERNAL_21b9d3f3_4_k_cu_bb36dd30_167854cute7productE)
_ZN40_INTERNAL_21b9d3f3_4_k_cu_bb36dd30_167854cute7productE:
	.zero		1
	.type		_ZN40_INTERNAL_21b9d3f3_4_k_cu_bb36dd30_167854cuda3std3__45__cpo3endE,@object
	.size		_ZN40_INTERNAL_21b9d3f3_4_k_cu_bb36dd30_167854cuda3std3__45__cpo3endE,(_ZN40_INTERNAL_21b9d3f3_4_k_cu_bb36dd30_167854cuda3std3__419piecewise_constructE - _ZN40_INTERNAL_21b9d3f3_4_k_cu_bb36dd30_167854cuda3std3__45__cpo3endE)
_ZN40_INTERNAL_21b9d3f3_4_k_cu_bb36dd30_167854cuda3std3__45__cpo3endE:
	.zero		1
	.type		_ZN40_INTERNAL_21b9d3f3_4_k_cu_bb36dd30_167854cuda3std3__419piecewise_constructE,@object
	.size		_ZN40_INTERNAL_21b9d3f3_4_k_cu_bb36dd30_167854cuda3std3__419piecewise_constructE,(_ZN40_INTERNAL_21b9d3f3_4_k_cu_bb36dd30_167854cuda3std3__45__cpo4cendE - _ZN40_INTERNAL_21b9d3f3_4_k_cu_bb36dd30_167854cuda3std3__419piecewise_constructE)
_ZN40_INTERNAL_21b9d3f3_4_k_cu_bb36dd30_167854cuda3std3__419piecewise_constructE:
	.zero		1
	.type		_ZN40_INTERNAL_21b9d3f3_4_k_cu_bb36dd30_167854cuda3std3__45__cpo4cendE,@object
	.size		_ZN40_INTERNAL_21b9d3f3_4_k_cu_bb36dd30_167854cuda3std3__45__cpo4cendE,(_ZN40_INTERNAL_21b9d3f3_4_k_cu_bb36dd30_167854cuda3std6ranges3__45__cpo4swapE - _ZN40_INTERNAL_21b9d3f3_4_k_cu_bb36dd30_167854cuda3std3__45__cpo4cendE)
_ZN40_INTERNAL_21b9d3f3_4_k_cu_bb36dd30_167854cuda3std3__45__cpo4cendE:
	.zero		1
	.type		_ZN40_INTERNAL_21b9d3f3_4_k_cu_bb36dd30_167854cuda3std6ranges3__45__cpo4swapE,@object
	.size		_ZN40_INTERNAL_21b9d3f3_4_k_cu_bb36dd30_167854cuda3std6ranges3__45__cpo4swapE,(.L_8 - _ZN40_INTERNAL_21b9d3f3_4_k_cu_bb36dd30_167854cuda3std6ranges3__45__cpo4swapE)
_ZN40_INTERNAL_21b9d3f3_4_k_cu_bb36dd30_167854cuda3std6ranges3__45__cpo4swapE:
	.zero		1
.L_8:


//--------------------- .nv.constant0._ZN7cutlass13device_kernelINS_4gemm6kernel13GemmUniversalIN4cute5tupleIJiiiiEEENS1_10collective13CollectiveMmaINS1_34MainloopSm90TmaGmmaWarpSpecializedILi6ENS5_IJNS4_1CILi1EEESB_SB_EEENS1_35KernelTmaWarpSpecializedCooperativeEEENS5_IJNSA_ILi128EEESF_SF_EEENS_10tfloat32_tENS5_IJlSB_lEEESH_SI_NS4_8TiledMMAINS4_8MMA_AtomIJNS4_4SM904GMMA30MMA_64x128x8_F32TF32TF32_SS_TNILNSM_7ScaleInE1ELSO_1EEEEEENS4_6LayoutINS5_IJNSA_ILi2EEESB_SB_EEENS5_IJSB_NSA_ILi0EEESU_EEEEENS5_IJNS4_10UnderscoreESX_SX_EEEEENS4_13SM90_TMA_LOADENS4_14ComposedLayoutINS4_7SwizzleILi3ELi4ELi3EEENS4_18smem_ptr_flag_bitsILi32EEENSR_INS5_IJNSA_ILi8EEENSA_ILi32EEEEEENS5_IJS17_SB_EEEEEEEvNS4_8identityES10_S1B_vS1C_EENS_8epilogue10collective6detail29Sm90TmaWarpSpecializedAdapterINS1F_15DefaultEpilogueISH_SI_SI_NS1E_6thread17LinearCombinationISH_Li1EffLNS1J_9ScaleType4KindE0ELNS_15FloatRoundStyleE2ESH_EENS1_15EpilogueDefaultEEEEEvvEEEEvNT_6ParamsE --------------------------
	.section	.nv.constant0._ZN7cutlass13device_kernelINS_4gemm6kernel13GemmUniversalIN4cute5tupleIJiiiiEEENS1_10collective13CollectiveMmaINS1_34MainloopSm90TmaGmmaWarpSpecializedILi6ENS5_IJNS4_1CILi1EEESB_SB_EEENS1_35KernelTmaWarpSpecializedCooperativeEEENS5_IJNSA_ILi128EEESF_SF_EEENS_10tfloat32_tENS5_IJlSB_lEEESH_SI_NS4_8TiledMMAINS4_8MMA_AtomIJNS4_4SM904GMMA30MMA_64x128x8_F32TF32TF32_SS_TNILNSM_7ScaleInE1ELSO_1EEEEEENS4_6LayoutINS5_IJNSA_ILi2EEESB_SB_EEENS5_IJSB_NSA_ILi0EEESU_EEEEENS5_IJNS4_10UnderscoreESX_SX_EEEEENS4_13SM90_TMA_LOADENS4_14ComposedLayoutINS4_7SwizzleILi3ELi4ELi3EEENS4_18smem_ptr_flag_bitsILi32EEENSR_INS5_IJNSA_ILi8EEENSA_ILi32EEEEEENS5_IJS17_SB_EEEEEEEvNS4_8identityES10_S1B_vS1C_EENS_8epilogue10collective6detail29Sm90TmaWarpSpecializedAdapterINS1F_15DefaultEpilogueISH_SI_SI_NS1E_6thread17LinearCombinationISH_Li1EffLNS1J_9ScaleType4KindE0ELNS_15FloatRoundStyleE2ESH_EENS1_15EpilogueDefaultEEEEEvvEEEEvNT_6ParamsE,"a",@progbits
	.sectionflags	@""
	.align	4
.nv.constant0._ZN7cutlass13device_kernelINS_4gemm6kernel13GemmUniversalIN4cute5tupleIJiiiiEEENS1_10collective13CollectiveMmaINS1_34MainloopSm90TmaGmmaWarpSpecializedILi6ENS5_IJNS4_1CILi1EEESB_SB_EEENS1_35KernelTmaWarpSpecializedCooperativeEEENS5_IJNSA_ILi128EEESF_SF_EEENS_10tfloat32_tENS5_IJlSB_lEEESH_SI_NS4_8TiledMMAINS4_8MMA_AtomIJNS4_4SM904GMMA30MMA_64x128x8_F32TF32TF32_SS_TNILNSM_7ScaleInE1ELSO_1EEEEEENS4_6LayoutINS5_IJNSA_ILi2EEESB_SB_EEENS5_IJSB_NSA_ILi0EEESU_EEEEENS5_IJNS4_10UnderscoreESX_SX_EEEEENS4_13SM90_TMA_LOADENS4_14ComposedLayoutINS4_7SwizzleILi3ELi4ELi3EEENS4_18smem_ptr_flag_bitsILi32EEENSR_INS5_IJNSA_ILi8EEENSA_ILi32EEEEEENS5_IJS17_SB_EEEEEEEvNS4_8identityES10_S1B_vS1C_EENS_8epilogue10collective6detail29Sm90TmaWarpSpecializedAdapterINS1F_15DefaultEpilogueISH_SI_SI_NS1E_6thread17LinearCombinationISH_Li1EffLNS1J_9ScaleType4KindE0ELNS_15FloatRoundStyleE2ESH_EENS1_15EpilogueDefaultEEEEEvvEEEEvNT_6ParamsE:
	.zero		1664


//--------------------- SYMBOLS --------------------------

	.type		.nv.reservedSmem.offset0,@object
	.size		.nv.reservedSmem.offset0,0x4
	.type		__assertfail,@function
